	.target	sm_90a

	.elftype	@"ET_EXEC"


//--------------------- .note.nv.tkinfo           --------------------------
	.section	.note.nv.tkinfo,"",@"SHT_NOTE"
	.sectionflags	@"SHF_NOTE_NV_TKINFO"
	.tkinfo
        /*0018*/ 	.word	0x00000002
        /*0030*/ 	.string	""
        /*0030*/ 	.string	"ptxas"
        /*0030*/ 	.string	"Cuda compilation tools, release 13.0, V13.0.88"
        /*0030*/ 	.string	"Build cuda_13.0.r13.0/compiler.36424714_0"
        /*0030*/ 	.string	"-arch sm_90a -m 64 "



//--------------------- .note.nv.cuinfo           --------------------------
	.section	.note.nv.cuinfo,"",@"SHT_NOTE"
	.sectionflags	@"SHF_NOTE_NV_CUINFO"
        /*0018*/ 	.short	0x0002
        /*001a*/ 	.short	0x005a
        /*001c*/ 	.short	0x0082
	.zero		2


//--------------------- .nv.info                  --------------------------
	.section	.nv.info,"",@"SHT_CUDA_INFO"
	.align	4


	//----- nvinfo : EIATTR_REGCOUNT
	.align		4
        /*0000*/ 	.byte	0x04, 0x2f
        /*0002*/ 	.short	(.L_12 - .L_11)
	.align		4
.L_11:
        /*0004*/ 	.word	index@(_ZN7cutlass13device_kernelINS_4gemm6kernel13GemmUniversalIN4cute5tupleIJiiiiEEENS1_10collective13CollectiveMmaINS1_37MainloopSm90TmaGmmaWarpSpecializedFP8ILi4ENS5_IJNS4_1CILi1EEESB_SB_EEENS1_35KernelTmaWarpSpecializedCooperativeEEENS5_IJNSA_ILi256EEENSA_ILi64EEENSA_ILi32EEEEEENS_12float_e4m3_tENS5_IJlSB_lEEESJ_SK_NS4_8TiledMMAINS4_8MMA_AtomIJNS4_4SM904GMMA30MMA_64x64x32_F32E4M3E4M3_SS_TNILNSO_7ScaleInE1ELSQ_1EEEEEENS4_6LayoutINS5_IJNSA_ILi2EEESB_SB_EEENS5_IJSB_NSA_ILi0EEESW_EEEEENS5_IJNS4_10UnderscoreESZ_SZ_EEEEENS4_13SM90_TMA_LOADENS4_14ComposedLayoutINS4_7SwizzleILi1ELi4ELi3EEENS4_18smem_ptr_flag_bitsILi8EEENST_INS5_IJNSA_ILi8EEESH_EEENS5_IJSH_SB_EEEEEEEvNS4_8identityES12_S1C_vS1D_EENS_8epilogue10collective6detail29Sm90TmaWarpSpecializedAdapterINS1G_15DefaultEpilogueISJ_SK_SK_NS1F_6thread17LinearCombinationISJ_Li1EffLNS1K_9ScaleType4KindE0ELNS_15FloatRoundStyleE2ESJ_EENS1_15EpilogueDefaultEEEEEvvEEEEvNT_6ParamsE)
        /*0008*/ 	.word	0x000000a8


	//----- nvinfo : EIATTR_FRAME_SIZE
	.align		4
.L_12:
        /*000c*/ 	.byte	0x04, 0x11
        /*000e*/ 	.short	(.L_14 - .L_13)
	.align		4
.L_13:
        /*0010*/ 	.word	index@(_ZN7cutlass13device_kernelINS_4gemm6kernel13GemmUniversalIN4cute5tupleIJiiiiEEENS1_10collective13CollectiveMmaINS1_37MainloopSm90TmaGmmaWarpSpecializedFP8ILi4ENS5_IJNS4_1CILi1EEESB_SB_EEENS1_35KernelTmaWarpSpecializedCooperativeEEENS5_IJNSA_ILi256EEENSA_ILi64EEENSA_ILi32EEEEEENS_12float_e4m3_tENS5_IJlSB_lEEESJ_SK_NS4_8TiledMMAINS4_8MMA_AtomIJNS4_4SM904GMMA30MMA_64x64x32_F32E4M3E4M3_SS_TNILNSO_7ScaleInE1ELSQ_1EEEEEENS4_6LayoutINS5_IJNSA_ILi2EEESB_SB_EEENS5_IJSB_NSA_ILi0EEESW_EEEEENS5_IJNS4_10UnderscoreESZ_SZ_EEEEENS4_13SM90_TMA_LOADENS4_14ComposedLayoutINS4_7SwizzleILi1ELi4ELi3EEENS4_18smem_ptr_flag_bitsILi8EEENST_INS5_IJNSA_ILi8EEESH_EEENS5_IJSH_SB_EEEEEEEvNS4_8identityES12_S1C_vS1D_EENS_8epilogue10collective6detail29Sm90TmaWarpSpecializedAdapterINS1G_15DefaultEpilogueISJ_SK_SK_NS1F_6thread17LinearCombinationISJ_Li1EffLNS1K_9ScaleType4KindE0ELNS_15FloatRoundStyleE2ESJ_EENS1_15EpilogueDefaultEEEEEvvEEEEvNT_6ParamsE)
        /*0014*/ 	.word	0x00000000


	//----- nvinfo : EIATTR_MIN_STACK_SIZE
	.align		4
.L_14:
        /*0018*/ 	.byte	0x04, 0x12
        /*001a*/ 	.short	(.L_16 - .L_15)
	.align		4
.L_15:
        /*001c*/ 	.word	index@(_ZN7cutlass13device_kernelINS_4gemm6kernel13GemmUniversalIN4cute5tupleIJiiiiEEENS1_10collective13CollectiveMmaINS1_37MainloopSm90TmaGmmaWarpSpecializedFP8ILi4ENS5_IJNS4_1CILi1EEESB_SB_EEENS1_35KernelTmaWarpSpecializedCooperativeEEENS5_IJNSA_ILi256EEENSA_ILi64EEENSA_ILi32EEEEEENS_12float_e4m3_tENS5_IJlSB_lEEESJ_SK_NS4_8TiledMMAINS4_8MMA_AtomIJNS4_4SM904GMMA30MMA_64x64x32_F32E4M3E4M3_SS_TNILNSO_7ScaleInE1ELSQ_1EEEEEENS4_6LayoutINS5_IJNSA_ILi2EEESB_SB_EEENS5_IJSB_NSA_ILi0EEESW_EEEEENS5_IJNS4_10UnderscoreESZ_SZ_EEEEENS4_13SM90_TMA_LOADENS4_14ComposedLayoutINS4_7SwizzleILi1ELi4ELi3EEENS4_18smem_ptr_flag_bitsILi8EEENST_INS5_IJNSA_ILi8EEESH_EEENS5_IJSH_SB_EEEEEEEvNS4_8identityES12_S1C_vS1D_EENS_8epilogue10collective6detail29Sm90TmaWarpSpecializedAdapterINS1G_15DefaultEpilogueISJ_SK_SK_NS1F_6thread17LinearCombinationISJ_Li1EffLNS1K_9ScaleType4KindE0ELNS_15FloatRoundStyleE2ESJ_EENS1_15EpilogueDefaultEEEEEvvEEEEvNT_6ParamsE)
        /*0020*/ 	.word	0x00000000
.L_16:


//--------------------- .nv.compat                --------------------------
	.section	.nv.compat,"",@"SHT_CUDA_COMPAT_INFO"
	.align	4
        /*0000*/ 	.byte	0x02, 0x09, 0x01, 0x00, 0x02, 0x02, 0x04, 0x00, 0x02, 0x05, 0x05, 0x00, 0x03, 0x07, 0x01, 0x01
        /*0010*/ 	.byte	0x02, 0x03, 0x01, 0x00, 0x02, 0x06, 0x01, 0x00, 0x04, 0x0b, 0x08, 0x00, 0x00, 0x00, 0x00, 0x00
        /*0020*/ 	.byte	0x00, 0x00, 0x00, 0x00


//--------------------- .nv.info._ZN7cutlass13device_kernelINS_4gemm6kernel13GemmUniversalIN4cute5tupleIJiiiiEEENS1_10collective13CollectiveMmaINS1_37MainloopSm90TmaGmmaWarpSpecializedFP8ILi4ENS5_IJNS4_1CILi1EEESB_SB_EEENS1_35KernelTmaWarpSpecializedCooperativeEEENS5_IJNSA_ILi256EEENSA_ILi64EEENSA_ILi32EEEEEENS_12float_e4m3_tENS5_IJlSB_lEEESJ_SK_NS4_8TiledMMAINS4_8MMA_AtomIJNS4_4SM904GMMA30MMA_64x64x32_F32E4M3E4M3_SS_TNILNSO_7ScaleInE1ELSQ_1EEEEEENS4_6LayoutINS5_IJNSA_ILi2EEESB_SB_EEENS5_IJSB_NSA_ILi0EEESW_EEEEENS5_IJNS4_10UnderscoreESZ_SZ_EEEEENS4_13SM90_TMA_LOADENS4_14ComposedLayoutINS4_7SwizzleILi1ELi4ELi3EEENS4_18smem_ptr_flag_bitsILi8EEENST_INS5_IJNSA_ILi8EEESH_EEENS5_IJSH_SB_EEEEEEEvNS4_8identityES12_S1C_vS1D_EENS_8epilogue10collective6detail29Sm90TmaWarpSpecializedAdapterINS1G_15DefaultEpilogueISJ_SK_SK_NS1F_6thread17LinearCombinationISJ_Li1EffLNS1K_9ScaleType4KindE0ELNS_15FloatRoundStyleE2ESJ_EENS1_15EpilogueDefaultEEEEEvvEEEEvNT_6ParamsE --------------------------
	.section	.nv.info._ZN7cutlass13device_kernelINS_4gemm6kernel13GemmUniversalIN4cute5tupleIJiiiiEEENS1_10collective13CollectiveMmaINS1_37MainloopSm90TmaGmmaWarpSpecializedFP8ILi4ENS5_IJNS4_1CILi1EEESB_SB_EEENS1_35KernelTmaWarpSpecializedCooperativeEEENS5_IJNSA_ILi256EEENSA_ILi64EEENSA_ILi32EEEEEENS_12float_e4m3_tENS5_IJlSB_lEEESJ_SK_NS4_8TiledMMAINS4_8MMA_AtomIJNS4_4SM904GMMA30MMA_64x64x32_F32E4M3E4M3_SS_TNILNSO_7ScaleInE1ELSQ_1EEEEEENS4_6LayoutINS5_IJNSA_ILi2EEESB_SB_EEENS5_IJSB_NSA_ILi0EEESW_EEEEENS5_IJNS4_10UnderscoreESZ_SZ_EEEEENS4_13SM90_TMA_LOADENS4_14ComposedLayoutINS4_7SwizzleILi1ELi4ELi3EEENS4_18smem_ptr_flag_bitsILi8EEENST_INS5_IJNSA_ILi8EEESH_EEENS5_IJSH_SB_EEEEEEEvNS4_8identityES12_S1C_vS1D_EENS_8epilogue10collective6detail29Sm90TmaWarpSpecializedAdapterINS1G_15DefaultEpilogueISJ_SK_SK_NS1F_6thread17LinearCombinationISJ_Li1EffLNS1K_9ScaleType4KindE0ELNS_15FloatRoundStyleE2ESJ_EENS1_15EpilogueDefaultEEEEEvvEEEEvNT_6ParamsE,"",@"SHT_CUDA_INFO"
	.sectionflags	@""
	.align	4


	//----- nvinfo : EIATTR_CUDA_API_VERSION
	.align		4
        /*0000*/ 	.byte	0x04, 0x37
        /*0002*/ 	.short	(.L_18 - .L_17)
.L_17:
        /*0004*/ 	.word	0x00000082


	//----- nvinfo : EIATTR_KPARAM_INFO
	.align		4
.L_18:
        /*0008*/ 	.byte	0x04, 0x17
        /*000a*/ 	.short	(.L_20 - .L_19)
.L_19:
        /*000c*/ 	.word	0x00000000
        /*0010*/ 	.short	0x0000
        /*0012*/ 	.short	0x0070
        /*0014*/ 	.byte	0x00, 0xf0, 0x01, 0x10


	//----- nvinfo : EIATTR_SPARSE_MMA_MASK
	.align		4
.L_20:
        /*0018*/ 	.byte	0x03, 0x50
        /*001a*/ 	.short	0x0000


	//----- nvinfo : EIATTR_MAXREG_COUNT
	.align		4
        /*001c*/ 	.byte	0x03, 0x1b
        /*001e*/ 	.short	0x00a8


	//----- nvinfo : EIATTR_NUM_BARRIERS
	.align		4
        /*0020*/ 	.byte	0x02, 0x4c
        /*0022*/ 	.byte	0x01
	.zero		1


	//----- nvinfo : EIATTR_MERCURY_ISA_VERSION
	.align		4
        /*0024*/ 	.byte	0x03, 0x5f
        /*0026*/ 	.short	0x0101


	//----- nvinfo : EIATTR_INT_WARP_WIDE_INSTR_OFFSETS
	.align		4
        /*0028*/ 	.byte	0x04, 0x31
        /*002a*/ 	.short	(.L_22 - .L_21)


	//   ....[0]....
.L_21:
        /*002c*/ 	.word	0x000003d0


	//   ....[1]....
        /*0030*/ 	.word	0x000003e0


	//   ....[2]....
        /*0034*/ 	.word	0x000004d0


	//----- nvinfo : EIATTR_COOP_GROUP_MASK_REGIDS
	.align		4
.L_22:
        /*0038*/ 	.byte	0x04, 0x29
        /*003a*/ 	.short	(.L_24 - .L_23)


	//   ....[0]....
.L_23:
        /*003c*/ 	.word	0xffffffff


	//   ....[1]....
        /*0040*/ 	.word	0xffffffff


	//   ....[2]....
        /*0044*/ 	.word	0xffffffff


	//   ....[3]....
        /*0048*/ 	.word	0xffffffff


	//   ....[4]....
        /*004c*/ 	.word	0xffffffff


	//----- nvinfo : EIATTR_COOP_GROUP_INSTR_OFFSETS
	.align		4
.L_24:
        /*0050*/ 	.byte	0x04, 0x28
        /*0052*/ 	.short	(.L_26 - .L_25)


	//   ....[0]....
.L_25:
        /*0054*/ 	.word	0x00000060


	//   ....[1]....
        /*0058*/ 	.word	0x00000070


	//   ....[2]....
        /*005c*/ 	.word	0x00000130


	//   ....[3]....
        /*0060*/ 	.word	0x000002c0


	//   ....[4]....
        /*0064*/ 	.word	0x00000fc0


	//----- nvinfo : EIATTR_REG_RECONFIG
	.align		4
.L_26:
        /*0068*/ 	.byte	0x01, 0x54
	.zero		2


	//----- nvinfo : EIATTR_MBARRIER_INSTR_OFFSETS
	.align		4
        /*006c*/ 	.byte	0x04, 0x39
        /*006e*/ 	.short	(.L_28 - .L_27)


	//   ....[0]....
.L_27:
        /*0070*/ 	.word	0x00000230
        /*0074*/ 	.word	0x000000ff
        /*0078*/ 	.word	0x00000000
        /*007c*/ 	.short	0x0100
        /*007e*/ 	.byte	0x08
	.zero		1


	//   ....[1]....
        /*0080*/ 	.word	0x00000240
        /*0084*/ 	.word	0x000000ff
        /*0088*/ 	.word	0x00000020
        /*008c*/ 	.short	0x0100
        /*008e*/ 	.byte	0x08
	.zero		1


	//   ....[2]....
        /*0090*/ 	.word	0x00000250
        /*0094*/ 	.word	0x000000ff
        /*0098*/ 	.word	0x00000008
        /*009c*/ 	.short	0x0100
        /*009e*/ 	.byte	0x08
	.zero		1


	//   ....[3]....
        /*00a0*/ 	.word	0x00000260
        /*00a4*/ 	.word	0x000000ff
        /*00a8*/ 	.word	0x00000028
        /*00ac*/ 	.short	0x0100
        /*00ae*/ 	.byte	0x08
	.zero		1


	//   ....[4]....
        /*00b0*/ 	.word	0x00000270
        /*00b4*/ 	.word	0x000000ff
        /*00b8*/ 	.word	0x00000010
        /*00bc*/ 	.short	0x0100
        /*00be*/ 	.byte	0x08
	.zero		1


	//   ....[5]....
        /*00c0*/ 	.word	0x00000280
        /*00c4*/ 	.word	0x000000ff
        /*00c8*/ 	.word	0x00000030
        /*00cc*/ 	.short	0x0100
        /*00ce*/ 	.byte	0x08
	.zero		1


	//   ....[6]....
        /*00d0*/ 	.word	0x00000290
        /*00d4*/ 	.word	0x000000ff
        /*00d8*/ 	.word	0x00000018
        /*00dc*/ 	.short	0x0100
        /*00de*/ 	.byte	0x08
	.zero		1


	//   ....[7]....
        /*00e0*/ 	.word	0x000002a0
        /*00e4*/ 	.word	0x000000ff
        /*00e8*/ 	.word	0x00000038
        /*00ec*/ 	.short	0x0100
        /*00ee*/ 	.byte	0x08
	.zero		1


	//   ....[8]....
        /*00f0*/ 	.word	0x00000520
        /*00f4*/ 	.word	0x000000ff
        /*00f8*/ 	.word	0x00000050
        /*00fc*/ 	.short	0x0100
        /*00fe*/ 	.byte	0x06
	.zero		1


	//   ....[9]....
        /*0100*/ 	.word	0x00000580
        /*0104*/ 	.word	0x000000ff
        /*0108*/ 	.word	0x00000058
        /*010c*/ 	.short	0x0100
        /*010e*/ 	.byte	0x06
	.zero		1


	//   ....[10]....
        /*0110*/ 	.word	0x000014f0
        /*0114*/ 	.word	0x000000ff
        /*0118*/ 	.word	0x00000000
        /*011c*/ 	.short	0x010a
        /*011e*/ 	.byte	0x07
	.zero		1


	//   ....[11]....
        /*0120*/ 	.word	0x00001550
        /*0124*/ 	.word	0x000000ff
        /*0128*/ 	.word	0x00000000
        /*012c*/ 	.short	0x010a
        /*012e*/ 	.byte	0x07
	.zero		1


	//   ....[12]....
        /*0130*/ 	.word	0x00001e60
        /*0134*/ 	.word	0x000000ff
        /*0138*/ 	.word	0x00000000
        /*013c*/ 	.short	0x010a
        /*013e*/ 	.byte	0x0c
	.zero		1


	//   ....[13]....
        /*0140*/ 	.word	0x00001ea0
        /*0144*/ 	.word	0x000000ff
        /*0148*/ 	.word	0x00000000
        /*014c*/ 	.short	0x010a
        /*014e*/ 	.byte	0x0c
	.zero		1


	//   ....[14]....
        /*0150*/ 	.word	0x000024c0
        /*0154*/ 	.word	0x000000ff
        /*0158*/ 	.word	0x00000000
        /*015c*/ 	.short	0x0101
        /*015e*/ 	.byte	0x08
	.zero		1


	//   ....[15]....
        /*0160*/ 	.word	0x00002af0
        /*0164*/ 	.word	0x000000ff
        /*0168*/ 	.word	0x00000000
        /*016c*/ 	.short	0x0101
        /*016e*/ 	.byte	0x06
	.zero		1


	//   ....[16]....
        /*0170*/ 	.word	0x00008610
        /*0174*/ 	.word	0x00000012
        /*0178*/ 	.word	0x00000020
        /*017c*/ 	.short	0x010a
        /*017e*/ 	.byte	0x3f
	.zero		1


	//   ....[17]....
        /*0180*/ 	.word	0x000089e0
        /*0184*/ 	.word	0x00000006
        /*0188*/ 	.word	0x00000058
        /*018c*/ 	.short	0x0101
        /*018e*/ 	.byte	0x3f
	.zero		1


	//   ....[18]....
        /*0190*/ 	.word	0x000090d0
        /*0194*/ 	.word	0x00000007
        /*0198*/ 	.word	0x00000000
        /*019c*/ 	.short	0x010a
        /*019e*/ 	.byte	0x3f
	.zero		1


	//   ....[19]....
        /*01a0*/ 	.word	0x00009150
        /*01a4*/ 	.word	0x00000009
        /*01a8*/ 	.word	0x00000000
        /*01ac*/ 	.short	0x010a
        /*01ae*/ 	.byte	0x3f
	.zero		1


	//   ....[20]....
        /*01b0*/ 	.word	0x000091e0
        /*01b4*/ 	.word	0x00000006
        /*01b8*/ 	.word	0x00000000
        /*01bc*/ 	.short	0x010a
        /*01be*/ 	.byte	0x3f
	.zero		1


	//   ....[21]....
        /*01c0*/ 	.word	0x00009270
        /*01c4*/ 	.word	0x00000003
        /*01c8*/ 	.word	0x00000000
        /*01cc*/ 	.short	0x010a
        /*01ce*/ 	.byte	0x3f
	.zero		1


	//   ....[22]....
        /*01d0*/ 	.word	0x000092e0
        /*01d4*/ 	.word	0x0000000b
        /*01d8*/ 	.word	0x00000000
        /*01dc*/ 	.short	0x010a
        /*01de*/ 	.byte	0x3f
	.zero		1


	//   ....[23]....
        /*01e0*/ 	.word	0x00009340
        /*01e4*/ 	.word	0x0000000c
        /*01e8*/ 	.word	0x00000000
        /*01ec*/ 	.short	0x010a
        /*01ee*/ 	.byte	0x3f
	.zero		1


	//   ....[24]....
        /*01f0*/ 	.word	0x00009410
        /*01f4*/ 	.word	0x00000012
        /*01f8*/ 	.word	0x00000020
        /*01fc*/ 	.short	0x010a
        /*01fe*/ 	.byte	0x3f
	.zero		1


	//   ....[25]....
        /*0200*/ 	.word	0x000094f0
        /*0204*/ 	.word	0x00000007
        /*0208*/ 	.word	0x00000000
        /*020c*/ 	.short	0x010a
        /*020e*/ 	.byte	0x3f
	.zero		1


	//   ....[26]....
        /*0210*/ 	.word	0x00009540
        /*0214*/ 	.word	0x00000009
        /*0218*/ 	.word	0x00000000
        /*021c*/ 	.short	0x010a
        /*021e*/ 	.byte	0x3f
	.zero		1


	//   ....[27]....
        /*0220*/ 	.word	0x00009590
        /*0224*/ 	.word	0x00000006
        /*0228*/ 	.word	0x00000000
        /*022c*/ 	.short	0x010a
        /*022e*/ 	.byte	0x3f
	.zero		1


	//----- nvinfo : EIATTR_NUM_MBARRIERS
	.align		4
.L_28:
        /*0230*/ 	.byte	0x03, 0x38
        /*0232*/ 	.short	0x000a


	//----- nvinfo : EIATTR_EXIT_INSTR_OFFSETS
	.align		4
        /*0234*/ 	.byte	0x04, 0x1c
        /*0236*/ 	.short	(.L_30 - .L_29)


	//   ....[0]....
.L_29:
        /*0238*/ 	.word	0x000005d0


	//   ....[1]....
        /*023c*/ 	.word	0x00000e90


	//   ....[2]....
        /*0240*/ 	.word	0x00007c80


	//   ....[3]....
        /*0244*/ 	.word	0x000082b0


	//   ....[4]....
        /*0248*/ 	.word	0x000092c0


	//----- nvinfo : EIATTR_MAX_THREADS
	.align		4
.L_30:
        /*024c*/ 	.byte	0x04, 0x05
        /*024e*/ 	.short	(.L_32 - .L_31)
.L_31:
        /*0250*/ 	.word	0x00000180
        /*0254*/ 	.word	0x00000001
        /*0258*/ 	.word	0x00000001


	//----- nvinfo : EIATTR_CRS_STACK_SIZE
	.align		4
.L_32:
        /*025c*/ 	.byte	0x04, 0x1e
        /*025e*/ 	.short	(.L_34 - .L_33)
.L_33:
        /*0260*/ 	.word	0x00000000


	//----- nvinfo : EIATTR_CBANK_PARAM_SIZE
	.align		4
.L_34:
        /*0264*/ 	.byte	0x03, 0x19
        /*0266*/ 	.short	0x0470


	//----- nvinfo : EIATTR_PARAM_CBANK
	.align		4
        /*0268*/ 	.byte	0x04, 0x0a
        /*026a*/ 	.short	(.L_36 - .L_35)
	.align		4
.L_35:
        /*026c*/ 	.word	index@(.nv.constant0._ZN7cutlass13device_kernelINS_4gemm6kernel13GemmUniversalIN4cute5tupleIJiiiiEEENS1_10collective13CollectiveMmaINS1_37MainloopSm90TmaGmmaWarpSpecializedFP8ILi4ENS5_IJNS4_1CILi1EEESB_SB_EEENS1_35KernelTmaWarpSpecializedCooperativeEEENS5_IJNSA_ILi256EEENSA_ILi64EEENSA_ILi32EEEEEENS_12float_e4m3_tENS5_IJlSB_lEEESJ_SK_NS4_8TiledMMAINS4_8MMA_AtomIJNS4_4SM904GMMA30MMA_64x64x32_F32E4M3E4M3_SS_TNILNSO_7ScaleInE1ELSQ_1EEEEEENS4_6LayoutINS5_IJNSA_ILi2EEESB_SB_EEENS5_IJSB_NSA_ILi0EEESW_EEEEENS5_IJNS4_10UnderscoreESZ_SZ_EEEEENS4_13SM90_TMA_LOADENS4_14ComposedLayoutINS4_7SwizzleILi1ELi4ELi3EEENS4_18smem_ptr_flag_bitsILi8EEENST_INS5_IJNSA_ILi8EEESH_EEENS5_IJSH_SB_EEEEEEEvNS4_8identityES12_S1C_vS1D_EENS_8epilogue10collective6detail29Sm90TmaWarpSpecializedAdapterINS1G_15DefaultEpilogueISJ_SK_SK_NS1F_6thread17LinearCombinationISJ_Li1EffLNS1K_9ScaleType4KindE0ELNS_15FloatRoundStyleE2ESJ_EENS1_15EpilogueDefaultEEEEEvvEEEEvNT_6ParamsE)
        /*0270*/ 	.short	0x0210
        /*0272*/ 	.short	0x0470


	//----- nvinfo : EIATTR_SW_WAR
	.align		4
.L_36:
        /*0274*/ 	.byte	0x04, 0x36
        /*0276*/ 	.short	(.L_38 - .L_37)
.L_37:
        /*0278*/ 	.word	0x00000008
.L_38:


//--------------------- .nv.callgraph             --------------------------
	.section	.nv.callgraph,"",@"SHT_CUDA_CALLGRAPH"
	.align	4
	.sectionentsize	8
	.align		4
        /*0000*/ 	.word	0x00000000
	.align		4
        /*0004*/ 	.word	0xffffffff
	.align		4
        /*0008*/ 	.word	0x00000000
	.align		4
        /*000c*/ 	.word	0xfffffffe
	.align		4
        /*0010*/ 	.word	0x00000000
	.align		4
        /*0014*/ 	.word	0xfffffffd
	.align		4
        /*0018*/ 	.word	0x00000000
	.align		4
        /*001c*/ 	.word	0xfffffffc


//--------------------- .nv.constant4             --------------------------
	.section	.nv.constant4,"a",@progbits
	.align	8
	.align		8
.nv.constant4:
        /*0000*/ 	.dword	_ZN40_INTERNAL_a3e7c330_4_k_cu_15171fb3_295734cuda3std3__45__cpo5beginE
	.align		8
        /*0008*/ 	.dword	_ZN40_INTERNAL_a3e7c330_4_k_cu_15171fb3_295734cuda3std3__45__cpo3endE
	.align		8
        /*0010*/ 	.dword	_ZN40_INTERNAL_a3e7c330_4_k_cu_15171fb3_295734cuda3std3__45__cpo6cbeginE
	.align		8
        /*0018*/ 	.dword	_ZN40_INTERNAL_a3e7c330_4_k_cu_15171fb3_295734cuda3std3__45__cpo4cendE
	.align		8
        /*0020*/ 	.dword	_ZN40_INTERNAL_a3e7c330_4_k_cu_15171fb3_295734cuda3std3__442_GLOBAL__N__a3e7c330_4_k_cu_15171fb3_295736ignoreE
	.align		8
        /*0028*/ 	.dword	_ZN40_INTERNAL_a3e7c330_4_k_cu_15171fb3_295734cuda3std3__419piecewise_constructE
	.align		8
        /*0030*/ 	.dword	_ZN40_INTERNAL_a3e7c330_4_k_cu_15171fb3_295734cuda3std3__48in_placeE
	.align		8
        /*0038*/ 	.dword	_ZN40_INTERNAL_a3e7c330_4_k_cu_15171fb3_295734cuda3std6ranges3__45__cpo4swapE
	.align		8
        /*0040*/ 	.dword	_ZN40_INTERNAL_a3e7c330_4_k_cu_15171fb3_295734cuda3std6ranges3__45__cpo9iter_moveE
	.align		8
        /*0048*/ 	.dword	_ZN40_INTERNAL_a3e7c330_4_k_cu_15171fb3_295734cute7productE
	.align		8
        /*0050*/ 	.dword	_ZN40_INTERNAL_a3e7c330_4_k_cu_15171fb3_295734cute1_E


//--------------------- .text._ZN7cutlass13device_kernelINS_4gemm6kernel13GemmUniversalIN4cute5tupleIJiiiiEEENS1_10collective13CollectiveMmaINS1_37MainloopSm90TmaGmmaWarpSpecializedFP8ILi4ENS5_IJNS4_1CILi1EEESB_SB_EEENS1_35KernelTmaWarpSpecializedCooperativeEEENS5_IJNSA_ILi256EEENSA_ILi64EEENSA_ILi32EEEEEENS_12float_e4m3_tENS5_IJlSB_lEEESJ_SK_NS4_8TiledMMAINS4_8MMA_AtomIJNS4_4SM904GMMA30MMA_64x64x32_F32E4M3E4M3_SS_TNILNSO_7ScaleInE1ELSQ_1EEEEEENS4_6LayoutINS5_IJNSA_ILi2EEESB_SB_EEENS5_IJSB_NSA_ILi0EEESW_EEEEENS5_IJNS4_10UnderscoreESZ_SZ_EEEEENS4_13SM90_TMA_LOADENS4_14ComposedLayoutINS4_7SwizzleILi1ELi4ELi3EEENS4_18smem_ptr_flag_bitsILi8EEENST_INS5_IJNSA_ILi8EEESH_EEENS5_IJSH_SB_EEEEEEEvNS4_8identityES12_S1C_vS1D_EENS_8epilogue10collective6detail29Sm90TmaWarpSpecializedAdapterINS1G_15DefaultEpilogueISJ_SK_SK_NS1F_6thread17LinearCombinationISJ_Li1EffLNS1K_9ScaleType4KindE0ELNS_15FloatRoundStyleE2ESJ_EENS1_15EpilogueDefaultEEEEEvvEEEEvNT_6ParamsE --------------------------
	.section	.text._ZN7cutlass13device_kernelINS_4gemm6kernel13GemmUniversalIN4cute5tupleIJiiiiEEENS1_10collective13CollectiveMmaINS1_37MainloopSm90TmaGmmaWarpSpecializedFP8ILi4ENS5_IJNS4_1CILi1EEESB_SB_EEENS1_35KernelTmaWarpSpecializedCooperativeEEENS5_IJNSA_ILi256EEENSA_ILi64EEENSA_ILi32EEEEEENS_12float_e4m3_tENS5_IJlSB_lEEESJ_SK_NS4_8TiledMMAINS4_8MMA_AtomIJNS4_4SM904GMMA30MMA_64x64x32_F32E4M3E4M3_SS_TNILNSO_7ScaleInE1ELSQ_1EEEEEENS4_6LayoutINS5_IJNSA_ILi2EEESB_SB_EEENS5_IJSB_NSA_ILi0EEESW_EEEEENS5_IJNS4_10UnderscoreESZ_SZ_EEEEENS4_13SM90_TMA_LOADENS4_14ComposedLayoutINS4_7SwizzleILi1ELi4ELi3EEENS4_18smem_ptr_flag_bitsILi8EEENST_INS5_IJNSA_ILi8EEESH_EEENS5_IJSH_SB_EEEEEEEvNS4_8identityES12_S1C_vS1D_EENS_8epilogue10collective6detail29Sm90TmaWarpSpecializedAdapterINS1G_15DefaultEpilogueISJ_SK_SK_NS1F_6thread17LinearCombinationISJ_Li1EffLNS1K_9ScaleType4KindE0ELNS_15FloatRoundStyleE2ESJ_EENS1_15EpilogueDefaultEEEEEvvEEEEvNT_6ParamsE,"ax",@progbits
	.align	128
.text._ZN7cutlass13device_kernelINS_4gemm6kernel13GemmUniversalIN4cute5tupleIJiiiiEEENS1_10collective13CollectiveMmaINS1_37MainloopSm90TmaGmmaWarpSpecializedFP8ILi4ENS5_IJNS4_1CILi1EEESB_SB_EEENS1_35KernelTmaWarpSpecializedCooperativeEEENS5_IJNSA_ILi256EEENSA_ILi64EEENSA_ILi32EEEEEENS_12float_e4m3_tENS5_IJlSB_lEEESJ_SK_NS4_8TiledMMAINS4_8MMA_AtomIJNS4_4SM904GMMA30MMA_64x64x32_F32E4M3E4M3_SS_TNILNSO_7ScaleInE1ELSQ_1EEEEEENS4_6LayoutINS5_IJNSA_ILi2EEESB_SB_EEENS5_IJSB_NSA_ILi0EEESW_EEEEENS5_IJNS4_10UnderscoreESZ_SZ_EEEEENS4_13SM90_TMA_LOADENS4_14ComposedLayoutINS4_7SwizzleILi1ELi4ELi3EEENS4_18smem_ptr_flag_bitsILi8EEENST_INS5_IJNSA_ILi8EEESH_EEENS5_IJSH_SB_EEEEEEEvNS4_8identityES12_S1C_vS1D_EENS_8epilogue10collective6detail29Sm90TmaWarpSpecializedAdapterINS1G_15DefaultEpilogueISJ_SK_SK_NS1F_6thread17LinearCombinationISJ_Li1EffLNS1K_9ScaleType4KindE0ELNS_15FloatRoundStyleE2ESJ_EENS1_15EpilogueDefaultEEEEEvvEEEEvNT_6ParamsE:
        .type           _ZN7cutlass13device_kernelINS_4gemm6kernel13GemmUniversalIN4cute5tupleIJiiiiEEENS1_10collective13CollectiveMmaINS1_37MainloopSm90TmaGmmaWarpSpecializedFP8ILi4ENS5_IJNS4_1CILi1EEESB_SB_EEENS1_35KernelTmaWarpSpecializedCooperativeEEENS5_IJNSA_ILi256EEENSA_ILi64EEENSA_ILi32EEEEEENS_12float_e4m3_tENS5_IJlSB_lEEESJ_SK_NS4_8TiledMMAINS4_8MMA_AtomIJNS4_4SM904GMMA30MMA_64x64x32_F32E4M3E4M3_SS_TNILNSO_7ScaleInE1ELSQ_1EEEEEENS4_6LayoutINS5_IJNSA_ILi2EEESB_SB_EEENS5_IJSB_NSA_ILi0EEESW_EEEEENS5_IJNS4_10UnderscoreESZ_SZ_EEEEENS4_13SM90_TMA_LOADENS4_14ComposedLayoutINS4_7SwizzleILi1ELi4ELi3EEENS4_18smem_ptr_flag_bitsILi8EEENST_INS5_IJNSA_ILi8EEESH_EEENS5_IJSH_SB_EEEEEEEvNS4_8identityES12_S1C_vS1D_EENS_8epilogue10collective6detail29Sm90TmaWarpSpecializedAdapterINS1G_15DefaultEpilogueISJ_SK_SK_NS1F_6thread17LinearCombinationISJ_Li1EffLNS1K_9ScaleType4KindE0ELNS_15FloatRoundStyleE2ESJ_EENS1_15EpilogueDefaultEEEEEvvEEEEvNT_6ParamsE,@function
        .size           _ZN7cutlass13device_kernelINS_4gemm6kernel13GemmUniversalIN4cute5tupleIJiiiiEEENS1_10collective13CollectiveMmaINS1_37MainloopSm90TmaGmmaWarpSpecializedFP8ILi4ENS5_IJNS4_1CILi1EEESB_SB_EEENS1_35KernelTmaWarpSpecializedCooperativeEEENS5_IJNSA_ILi256EEENSA_ILi64EEENSA_ILi32EEEEEENS_12float_e4m3_tENS5_IJlSB_lEEESJ_SK_NS4_8TiledMMAINS4_8MMA_AtomIJNS4_4SM904GMMA30MMA_64x64x32_F32E4M3E4M3_SS_TNILNSO_7ScaleInE1ELSQ_1EEEEEENS4_6LayoutINS5_IJNSA_ILi2EEESB_SB_EEENS5_IJSB_NSA_ILi0EEESW_EEEEENS5_IJNS4_10UnderscoreESZ_SZ_EEEEENS4_13SM90_TMA_LOADENS4_14ComposedLayoutINS4_7SwizzleILi1ELi4ELi3EEENS4_18smem_ptr_flag_bitsILi8EEENST_INS5_IJNSA_ILi8EEESH_EEENS5_IJSH_SB_EEEEEEEvNS4_8identityES12_S1C_vS1D_EENS_8epilogue10collective6detail29Sm90TmaWarpSpecializedAdapterINS1G_15DefaultEpilogueISJ_SK_SK_NS1F_6thread17LinearCombinationISJ_Li1EffLNS1K_9ScaleType4KindE0ELNS_15FloatRoundStyleE2ESJ_EENS1_15EpilogueDefaultEEEEEvvEEEEvNT_6ParamsE,(.L_x_201 - _ZN7cutlass13device_kernelINS_4gemm6kernel13GemmUniversalIN4cute5tupleIJiiiiEEENS1_10collective13CollectiveMmaINS1_37MainloopSm90TmaGmmaWarpSpecializedFP8ILi4ENS5_IJNS4_1CILi1EEESB_SB_EEENS1_35KernelTmaWarpSpecializedCooperativeEEENS5_IJNSA_ILi256EEENSA_ILi64EEENSA_ILi32EEEEEENS_12float_e4m3_tENS5_IJlSB_lEEESJ_SK_NS4_8TiledMMAINS4_8MMA_AtomIJNS4_4SM904GMMA30MMA_64x64x32_F32E4M3E4M3_SS_TNILNSO_7ScaleInE1ELSQ_1EEEEEENS4_6LayoutINS5_IJNSA_ILi2EEESB_SB_EEENS5_IJSB_NSA_ILi0EEESW_EEEEENS5_IJNS4_10UnderscoreESZ_SZ_EEEEENS4_13SM90_TMA_LOADENS4_14ComposedLayoutINS4_7SwizzleILi1ELi4ELi3EEENS4_18smem_ptr_flag_bitsILi8EEENST_INS5_IJNSA_ILi8EEESH_EEENS5_IJSH_SB_EEEEEEEvNS4_8identityES12_S1C_vS1D_EENS_8epilogue10collective6detail29Sm90TmaWarpSpecializedAdapterINS1G_15DefaultEpilogueISJ_SK_SK_NS1F_6thread17LinearCombinationISJ_Li1EffLNS1K_9ScaleType4KindE0ELNS_15FloatRoundStyleE2ESJ_EENS1_15EpilogueDefaultEEEEEvvEEEEvNT_6ParamsE)
        .other          _ZN7cutlass13device_kernelINS_4gemm6kernel13GemmUniversalIN4cute5tupleIJiiiiEEENS1_10collective13CollectiveMmaINS1_37MainloopSm90TmaGmmaWarpSpecializedFP8ILi4ENS5_IJNS4_1CILi1EEESB_SB_EEENS1_35KernelTmaWarpSpecializedCooperativeEEENS5_IJNSA_ILi256EEENSA_ILi64EEENSA_ILi32EEEEEENS_12float_e4m3_tENS5_IJlSB_lEEESJ_SK_NS4_8TiledMMAINS4_8MMA_AtomIJNS4_4SM904GMMA30MMA_64x64x32_F32E4M3E4M3_SS_TNILNSO_7ScaleInE1ELSQ_1EEEEEENS4_6LayoutINS5_IJNSA_ILi2EEESB_SB_EEENS5_IJSB_NSA_ILi0EEESW_EEEEENS5_IJNS4_10UnderscoreESZ_SZ_EEEEENS4_13SM90_TMA_LOADENS4_14ComposedLayoutINS4_7SwizzleILi1ELi4ELi3EEENS4_18smem_ptr_flag_bitsILi8EEENST_INS5_IJNSA_ILi8EEESH_EEENS5_IJSH_SB_EEEEEEEvNS4_8identityES12_S1C_vS1D_EENS_8epilogue10collective6detail29Sm90TmaWarpSpecializedAdapterINS1G_15DefaultEpilogueISJ_SK_SK_NS1F_6thread17LinearCombinationISJ_Li1EffLNS1K_9ScaleType4KindE0ELNS_15FloatRoundStyleE2ESJ_EENS1_15EpilogueDefaultEEEEEvvEEEEvNT_6ParamsE,@"STO_CUDA_ENTRY STV_DEFAULT"
_ZN7cutlass13device_kernelINS_4gemm6kernel13GemmUniversalIN4cute5tupleIJiiiiEEENS1_10collective13CollectiveMmaINS1_37MainloopSm90TmaGmmaWarpSpecializedFP8ILi4ENS5_IJNS4_1CILi1EEESB_SB_EEENS1_35KernelTmaWarpSpecializedCooperativeEEENS5_IJNSA_ILi256EEENSA_ILi64EEENSA_ILi32EEEEEENS_12float_e4m3_tENS5_IJlSB_lEEESJ_SK_NS4_8TiledMMAINS4_8MMA_AtomIJNS4_4SM904GMMA30MMA_64x64x32_F32E4M3E4M3_SS_TNILNSO_7ScaleInE1ELSQ_1EEEEEENS4_6LayoutINS5_IJNSA_ILi2EEESB_SB_EEENS5_IJSB_NSA_ILi0EEESW_EEEEENS5_IJNS4_10UnderscoreESZ_SZ_EEEEENS4_13SM90_TMA_LOADENS4_14ComposedLayoutINS4_7SwizzleILi1ELi4ELi3EEENS4_18smem_ptr_flag_bitsILi8EEENST_INS5_IJNSA_ILi8EEESH_EEENS5_IJSH_SB_EEEEEEEvNS4_8identityES12_S1C_vS1D_EENS_8epilogue10collective6detail29Sm90TmaWarpSpecializedAdapterINS1G_15DefaultEpilogueISJ_SK_SK_NS1F_6thread17LinearCombinationISJ_Li1EffLNS1K_9ScaleType4KindE0ELNS_15FloatRoundStyleE2ESJ_EENS1_15EpilogueDefaultEEEEEvvEEEEvNT_6ParamsE:
[----:B------:R-:W-:Y:S01]  /*0000*/  LDC R1, c[0x0][0x28] ;  /* 0x00000a00ff017b82 */ /* 0x000fe20000000800 */
[----:B------:R-:W0:Y:S01]  /*0010*/  S2R R0, SR_TID.X ;  /* 0x0000000000007919 */ /* 0x000e220000002100 */
[----:B------:R-:W-:Y:S01]  /*0020*/  ELECT P0, URZ, PT ;  /* 0x00000000003f782f */ /* 0x000fe20003800000 */
[----:B------:R-:W-:Y:S01]  /*0030*/  BSSY B0, `(.L_x_0) ;  /* 0x000000f000007945 */ /* 0x000fe20003800000 */
[--C-:B0-----:R-:W-:Y:S02]  /*0040*/  SHF.R.U32.HI R2, RZ, 0x5, R0.reuse ;  /* 0x00000005ff027819 */ /* 0x101fe40000011600 */
[----:B------:R-:W-:-:S03]  /*0050*/  SHF.R.U32.HI R3, RZ, 0x7, R0 ;  /* 0x00000007ff037819 */ /* 0x000fc60000011600 */
[----:B------:R-:W0:Y:S04]  /*0060*/  SHFL.IDX PT, R5, R2, RZ, 0x1f ;  /* 0x00001fff02057589 */ /* 0x000e2800000e0000 */
[----:B------:R1:W2:Y:S01]  /*0070*/  SHFL.IDX PT, R6, R3, RZ, 0x1f ;  /* 0x00001fff03067589 */ /* 0x0002a200000e0000 */
[----:B0-----:R-:W-:-:S13]  /*0080*/  ISETP.NE.OR P0, PT, R5, RZ, !P0 ;  /* 0x000000ff0500720c */ /* 0x001fda0004705670 */
[----:B-12---:R-:W-:Y:S05]  /*0090*/  @P0 BRA `(.L_x_1) ;  /* 0x0000000000200947 */ /* 0x006fea0003800000 */
[----:B------:R-:W-:Y:S02]  /*00a0*/  ULDC.64 UR4, c[0x0][0x198] ;  /* 0x0000660000047ab9 */ /* 0x000fe40000000a00 */
[----:B------:R-:W-:Y:S02]  /*00b0*/  UIADD3 UR6, UP0, UR4, 0xf0, URZ ;  /* 0x000000f004067890 */ /* 0x000fe4000ff1e03f */
[----:B------:R-:W-:Y:S02]  /*00c0*/  UIADD3 UR4, UP1, UR4, 0x1f0, URZ ;  /* 0x000001f004047890 */ /* 0x000fe4000ff3e03f */
[----:B------:R-:W-:Y:S02]  /*00d0*/  UIADD3.X UR7, URZ, UR5, URZ, UP0, !UPT ;  /* 0x000000053f077290 */ /* 0x000fe400087fe43f */
[----:B------:R-:W-:-:S07]  /*00e0*/  UIADD3.X UR5, URZ, UR5, URZ, UP1, !UPT ;  /* 0x000000053f057290 */ /* 0x000fce0008ffe43f */
[----:B------:R0:W-:Y:S02]  /*00f0*/  UTMACCTL.PF [UR6] ;  /* 0x00000000060079b9 */ /* 0x0001e40008040000 */
[----:B------:R0:W-:Y:S02]  /*0100*/  UTMACCTL.PF [UR4] ;  /* 0x00000000040079b9 */ /* 0x0001e40008040000 */
[----:B0-----:R-:W-:Y:S01]  /*0110*/  NOP ;  /* 0x0000000000007918 */ /* 0x001fe20000000000 */
.L_x_1:
[----:B------:R-:W-:Y:S05]  /*0120*/  BSYNC B0 ;  /* 0x0000000000007941 */ /* 0x000fea0003800000 */
.L_x_0:
[----:B------:R-:W0:Y:S02]  /*0130*/  SHFL.IDX PT, R3, R2, RZ, 0x1f ;  /* 0x00001fff02037589 */ /* 0x000e2400000e0000 */
[----:B0-----:R-:W-:-:S13]  /*0140*/  ISETP.NE.AND P0, PT, R3, RZ, PT ;  /* 0x000000ff0300720c */ /* 0x001fda0003f05270 */
[----:B------:R-:W-:Y:S05]  /*0150*/  @P0 BRA `(.L_x_2) ;  /* 0x0000000000580947 */ /* 0x000fea0003800000 */
[----:B------:R-:W0:Y:S01]  /*0160*/  S2UR UR8, SR_CgaCtaId ;  /* 0x00000000000879c3 */ /* 0x000e220000008800 */
[----:B------:R-:W-:Y:S01]  /*0170*/  UMOV UR4, 0x400 ;  /* 0x0000040000047882 */ /* 0x000fe20000000000 */
[----:B------:R-:W-:Y:S01]  /*0180*/  UMOV UR5, 0x1 ;  /* 0x0000000100057882 */ /* 0x000fe20000000000 */
[----:B------:R-:W-:Y:S01]  /*0190*/  UMOV UR6, 0x100 ;  /* 0x0000010000067882 */ /* 0x000fe20000000000 */
[----:B------:R-:W-:Y:S01]  /*01a0*/  ELECT P0, URZ, PT ;  /* 0x00000000003f782f */ /* 0x000fe20003800000 */
[----:B------:R-:W-:-:S04]  /*01b0*/  UIADD3 UR6, -UR6, 0x100000, URZ ;  /* 0x0010000006067890 */ /* 0x000fc8000fffe13f */
[----:B------:R-:W-:Y:S02]  /*01c0*/  USHF.L.U32 UR7, UR6, 0xb, URZ ;  /* 0x0000000b06077899 */ /* 0x000fe4000800063f */
[----:B------:R-:W-:Y:S02]  /*01d0*/  USHF.L.U32 UR6, UR6, 0x1, URZ ;  /* 0x0000000106067899 */ /* 0x000fe4000800063f */
[----:B0-----:R-:W-:Y:S02]  /*01e0*/  ULEA UR8, UR8, UR4, 0x18 ;  /* 0x0000000408087291 */ /* 0x001fe4000f8ec03f */
[----:B------:R-:W-:-:S04]  /*01f0*/  UIADD3 UR4, -UR5, 0x100000, URZ ;  /* 0x0010000005047890 */ /* 0x000fc8000fffe13f */
[----:B------:R-:W-:Y:S02]  /*0200*/  USHF.L.U32 UR5, UR4, 0xb, URZ ;  /* 0x0000000b04057899 */ /* 0x000fe4000800063f */
[----:B------:R-:W-:Y:S01]  /*0210*/  USHF.L.U32 UR4, UR4, 0x1, URZ ;  /* 0x0000000104047899 */ /* 0x000fe2000800063f */
[----:B------:R-:W0:Y:S11]  /*0220*/  FENCE.VIEW.ASYNC.S ;  /* 0x00000000000073c6 */ /* 0x000e360000000000 */
[----:B0-----:R0:W1:Y:S01]  /*0230*/  SYNCS.EXCH.64 URZ, [UR8], UR4 ;  /* 0x00000004083f75b2 */ /* 0x0010620008000100 */
[----:B------:R0:W2:Y:S01]  /*0240*/  SYNCS.EXCH.64 URZ, [UR8+0x20], UR6 ;  /* 0x00002006083f75b2 */ /* 0x0000a20008000100 */
[----:B------:R0:W3:Y:S01]  /*0250*/  SYNCS.EXCH.64 URZ, [UR8+0x8], UR4 ;  /* 0x00000804083f75b2 */ /* 0x0000e20008000100 */
[----:B------:R0:W4:Y:S01]  /*0260*/  SYNCS.EXCH.64 URZ, [UR8+0x28], UR6 ;  /* 0x00002806083f75b2 */ /* 0x0001220008000100 */
[----:B------:R0:W0:Y:S01]  /*0270*/  SYNCS.EXCH.64 URZ, [UR8+0x10], UR4 ;  /* 0x00001004083f75b2 */ /* 0x0000220008000100 */
[----:B------:R0:W0:Y:S01]  /*0280*/  SYNCS.EXCH.64 URZ, [UR8+0x30], UR6 ;  /* 0x00003006083f75b2 */ /* 0x0000220008000100 */
[----:B------:R0:W0:Y:S01]  /*0290*/  SYNCS.EXCH.64 URZ, [UR8+0x18], UR4 ;  /* 0x00001804083f75b2 */ /* 0x0000220008000100 */
[----:B------:R0:W0:Y:S01]  /*02a0*/  SYNCS.EXCH.64 URZ, [UR8+0x38], UR6 ;  /* 0x00003806083f75b2 */ /* 0x0000220008000100 */
[----:B------:R-:W-:Y:S01]  /*02b0*/  NOP ;  /* 0x0000000000007918 */ /* 0x000fe20000000000 */
.L_x_2:
[----:B------:R-:W5:Y:S01]  /*02c0*/  SHFL.IDX PT, R2, R2, RZ, 0x1f ;  /* 0x00001fff02027589 */ /* 0x000f6200000e0000 */
[----:B------:R-:W1:Y:S01]  /*02d0*/  LDC R3, c[0x0][0x65c] ;  /* 0x00019700ff037b82 */ /* 0x000e620000000800 */
[----:B------:R-:W-:Y:S02]  /*02e0*/  ELECT P0, URZ, PT ;  /* 0x00000000003f782f */ /* 0x000fe40003800000 */
[----:B------:R-:W-:Y:S01]  /*02f0*/  SHF.R.S32.HI R4, RZ, 0x1f, R5 ;  /* 0x0000001fff047819 */ /* 0x000fe20000011405 */
[----:B------:R-:W2:Y:S01]  /*0300*/  S2R R10, SR_CTAID.Y ;  /* 0x00000000000a7919 */ /* 0x000ea20000002600 */
[----:B0-----:R-:W-:Y:S01]  /*0310*/  UMOV UR4, 0x20 ;  /* 0x0000002000047882 */ /* 0x001fe20000000000 */
[C---:B------:R-:W-:Y:S01]  /*0320*/  ISETP.NE.AND P2, PT, R6.reuse, RZ, PT ;  /* 0x000000ff0600720c */ /* 0x040fe20003f45270 */
[----:B------:R-:W-:Y:S01]  /*0330*/  VIADD R11, R6, 0xffffffff ;  /* 0xffffffff060b7836 */ /* 0x000fe20000000000 */
[----:B------:R-:W0:Y:S01]  /*0340*/  S2R R8, SR_CTAID.X ;  /* 0x0000000000087919 */ /* 0x000e220000002500 */
[----:B------:R-:W-:Y:S01]  /*0350*/  LEA.HI R4, R4, R5, RZ, 0x2 ;  /* 0x0000000504047211 */ /* 0x000fe200078f10ff */
[----:B------:R-:W-:Y:S01]  /*0360*/  NOP ;  /* 0x0000000000007918 */ /* 0x000fe20000000000 */
[----:B------:R-:W-:Y:S01]  /*0370*/  NOP ;  /* 0x0000000000007918 */ /* 0x000fe20000000000 */
[----:B------:R-:W-:-:S02]  /*0380*/  ISETP.GE.U32.AND P1, PT, R11, 0x2, PT ;  /* 0x000000020b00780c */ /* 0x000fc40003f26070 */
[----:B------:R-:W-:-:S05]  /*0390*/  LOP3.LUT R4, R4, 0xfffffffc, RZ, 0xc0, !PT ;  /* 0xfffffffc04047812 */ /* 0x000fca00078ec0ff */
[----:B------:R-:W-:Y:S01]  /*03a0*/  IMAD.IADD R5, R5, 0x1, -R4 ;  /* 0x0000000105057824 */ /* 0x000fe200078e0a04 */
[----:B-----5:R-:W-:Y:S02]  /*03b0*/  ISETP.NE.OR P0, PT, R2, RZ, !P0 ;  /* 0x000000ff0200720c */ /* 0x020fe40004705670 */
[----:B-1----:R-:W-:-:S11]  /*03c0*/  ISETP.NE.AND P3, PT, R3, 0x1, PT ;  /* 0x000000010300780c */ /* 0x002fd60003f65270 */
[----:B------:R-:W-:Y:S01]  /*03d0*/  VOTEU.ALL UP0, P0 ;  /* 0x00000000003f7886 */ /* 0x000fe20000000000 */
[----:B------:R-:W-:Y:S01]  /*03e0*/  VOTEU.ALL UP1, P0 ;  /* 0x00000000003f7886 */ /* 0x000fe20000020000 */
[----:B------:R-:W0:Y:S01]  /*03f0*/  @P3 LDC R9, c[0x0][0x10] ;  /* 0x00000400ff093b82 */ /* 0x000e220000000800 */
[----:B--2---:R-:W-:Y:S02]  /*0400*/  @P3 IMAD.MOV.U32 R2, RZ, RZ, R10 ;  /* 0x000000ffff023224 */ /* 0x004fe400078e000a */
[----:B------:R-:W-:Y:S01]  /*0410*/  @!UP0 UMOV UR6, 0x400 ;  /* 0x0000040000068882 */ /* 0x000fe20000000000 */
[----:B------:R-:W-:-:S04]  /*0420*/  @!UP0 UIADD3 UR4, -UR4, 0x100000, URZ ;  /* 0x0010000004048890 */ /* 0x000fc8000fffe13f */
[----:B------:R-:W-:Y:S02]  /*0430*/  @!UP0 USHF.L.U32 UR5, UR4, 0xb, URZ ;  /* 0x0000000b04058899 */ /* 0x000fe4000800063f */
[----:B------:R-:W-:Y:S01]  /*0440*/  @!UP0 USHF.L.U32 UR4, UR4, 0x1, URZ ;  /* 0x0000000104048899 */ /* 0x000fe2000800063f */
[----:B------:R-:W-:Y:S02]  /*0450*/  @P3 IMAD.MOV.U32 R3, RZ, RZ, RZ ;  /* 0x000000ffff033224 */ /* 0x000fe400078e00ff */
[----:B------:R-:W-:Y:S01]  /*0460*/  @P3 IMAD.MOV.U32 R13, RZ, RZ, RZ ;  /* 0x000000ffff0d3224 */ /* 0x000fe200078e00ff */
[----:B------:R-:W1:Y:S08]  /*0470*/  @!UP0 S2UR UR7, SR_CgaCtaId ;  /* 0x00000000000789c3 */ /* 0x000e700000008800 */
[----:B------:R-:W2:Y:S01]  /*0480*/  @!P3 LDC R7, c[0x0][0xc] ;  /* 0x00000300ff07bb82 */ /* 0x000ea20000000800 */
[----:B0-----:R-:W-:-:S04]  /*0490*/  @P3 IMAD.WIDE.U32 R2, R8, R9, R2 ;  /* 0x0000000908023225 */ /* 0x001fc800078e0002 */
[----:B------:R-:W-:Y:S02]  /*04a0*/  IMAD.MOV.U32 R9, RZ, RZ, RZ ;  /* 0x000000ffff097224 */ /* 0x000fe400078e00ff */
[----:B------:R-:W-:Y:S01]  /*04b0*/  @P3 IMAD.IADD R3, R3, 0x1, R13 ;  /* 0x0000000103033824 */ /* 0x000fe200078e020d */
[----:B-1----:R-:W-:Y:S01]  /*04c0*/  @!UP0 ULEA UR6, UR7, UR6, 0x18 ;  /* 0x0000000607068291 */ /* 0x002fe2000f8ec03f */
[----:B------:R-:W-:Y:S01]  /*04d0*/  VOTEU.ALL UP0, P0 ;  /* 0x00000000003f7886 */ /* 0x000fe20000000000 */
[----:B------:R-:W-:-:S04]  /*04e0*/  ISETP.NE.AND P0, PT, R5, 0x3, PT ;  /* 0x000000030500780c */ /* 0x000fc80003f05270 */
[----:B------:R-:W-:-:S04]  /*04f0*/  ISETP.EQ.OR P0, PT, R5, RZ, !P0 ;  /* 0x000000ff0500720c */ /* 0x000fc80004702670 */
[----:B------:R-:W-:Y:S01]  /*0500*/  ISETP.EQ.AND P0, PT, R6, RZ, P0 ;  /* 0x000000ff0600720c */ /* 0x000fe20000702270 */
[----:B------:R-:W0:Y:S02]  /*0510*/  FENCE.VIEW.ASYNC.S ;  /* 0x00000000000073c6 */ /* 0x000e240000000000 */
[----:B0-----:R0:W3:Y:S01]  /*0520*/  @!UP0 SYNCS.EXCH.64 URZ, [UR6+0x50], UR4 ;  /* 0x00005004063f85b2 */ /* 0x0010e20008000100 */
[----:B--2---:R-:W-:Y:S01]  /*0530*/  @!P3 IMAD.WIDE.U32 R6, R7, R10, R8 ;  /* 0x0000000a0706b225 */ /* 0x004fe200078e0008 */
[----:B------:R-:W-:-:S03]  /*0540*/  SEL R4, RZ, 0x1, !P0 ;  /* 0x00000001ff047807 */ /* 0x000fc60004000000 */
[----:B------:R-:W-:Y:S02]  /*0550*/  @!P3 IMAD.MOV.U32 R2, RZ, RZ, R6 ;  /* 0x000000ffff02b224 */ /* 0x000fe400078e0006 */
[----:B------:R-:W-:Y:S01]  /*0560*/  @!P3 IMAD.MOV.U32 R3, RZ, RZ, R7 ;  /* 0x000000ffff03b224 */ /* 0x000fe200078e0007 */
[----:B------:R-:W-:Y:S01]  /*0570*/  SEL R4, R4, 0x2, P1 ;  /* 0x0000000204047807 */ /* 0x000fe20000800000 */
[----:B------:R0:W3:Y:S01]  /*0580*/  @!UP1 SYNCS.EXCH.64 URZ, [UR6+0x58], UR4 ;  /* 0x00005804063f95b2 */ /* 0x0000e20008000100 */
[----:B------:R-:W-:Y:S01]  /*0590*/  NOP ;  /* 0x0000000000007918 */ /* 0x000fe20000000000 */
[----:B---34-:R-:W-:Y:S06]  /*05a0*/  BAR.SYNC.DEFER_BLOCKING 0x0 ;  /* 0x0000000000007b1d */ /* 0x018fec0000010000 */
[----:B------:R-:W-:Y:S05]  /*05b0*/  @!P2 BRA `(.L_x_3) ;  /* 0x0000007400b4a947 */ /* 0x000fea0003800000 */
[----:B------:R-:W-:-:S13]  /*05c0*/  ISETP.GT.U32.AND P0, PT, R11, 0x1, PT ;  /* 0x000000010b00780c */ /* 0x000fda0003f04070 */
[----:B0-----:R-:W-:Y:S05]  /*05d0*/  @P0 EXIT ;  /* 0x000000000000094d */ /* 0x001fea0003800000 */
[----:B------:R-:W-:Y:S01]  /*05e0*/  ULDC.64 UR4, c[0x0][0x650] ;  /* 0x0001940000047ab9 */ /* 0x000fe20000000a00 */
[----:B------:R-:W-:Y:S01]  /*05f0*/  PRMT R12, RZ, 0x7610, R12 ;  /* 0x00007610ff0c7816 */ /* 0x000fe2000000000c */
[----:B------:R-:W-:Y:S01]  /*0600*/  IMAD.MOV.U32 R7, RZ, RZ, -0x1 ;  /* 0xffffffffff077424 */ /* 0x000fe200078e00ff */
[----:B------:R-:W-:Y:S01]  /*0610*/  ISETP.GE.U32.AND P0, PT, R2, UR4, PT ;  /* 0x0000000402007c0c */ /* 0x000fe2000bf06070 */
[----:B------:R-:W-:Y:S02]  /*0620*/  IMAD.MOV.U32 R6, RZ, RZ, -0x1 ;  /* 0xffffffffff067424 */ /* 0x000fe400078e00ff */
[----:B------:R-:W-:Y:S01]  /*0630*/  IMAD.MOV.U32 R5, RZ, RZ, -0x1 ;  /* 0xffffffffff057424 */ /* 0x000fe200078e00ff */
[----:B------:R-:W-:-:S13]  /*0640*/  ISETP.GE.U32.AND.EX P0, PT, R3, UR5, PT, P0 ;  /* 0x0000000503007c0c */ /* 0x000fda000bf06100 */
[----:B------:R-:W-:Y:S05]  /*0650*/  @P0 BRA `(.L_x_4) ;  /* 0x00000004005c0947 */ /* 0x000fea0003800000 */
[----:B------:R-:W0:Y:S01]  /*0660*/  LDC.64 R16, c[0x0][0x628] ;  /* 0x00018a00ff107b82 */ /* 0x000e220000000a00 */
[----:B------:R-:W-:Y:S02]  /*0670*/  IMAD.MOV.U32 R6, RZ, RZ, R2 ;  /* 0x000000ffff067224 */ /* 0x000fe400078e0002 */
[----:B------:R-:W-:-:S05]  /*0680*/  IMAD.MOV.U32 R7, RZ, RZ, R3 ;  /* 0x000000ffff077224 */ /* 0x000fca00078e0003 */
[----:B------:R-:W1:Y:S08]  /*0690*/  LDC R18, c[0x0][0x630] ;  /* 0x00018c00ff127b82 */ /* 0x000e700000000800 */
[----:B------:R-:W2:Y:S01]  /*06a0*/  LDC.64 R20, c[0x0][0x620] ;  /* 0x00018800ff147b82 */ /* 0x000ea20000000a00 */
[----:B0-----:R-:W-:-:S04]  /*06b0*/  ISETP.NE.U32.AND P0, PT, R16, RZ, PT ;  /* 0x000000ff1000720c */ /* 0x001fc80003f05070 */
[----:B------:R-:W-:-:S13]  /*06c0*/  ISETP.NE.AND.EX P0, PT, R17, RZ, PT, P0 ;  /* 0x000000ff1100720c */ /* 0x000fda0003f05300 */
[----:B-12---:R-:W-:Y:S05]  /*06d0*/  @!P0 BRA `(.L_x_5) ;  /* 0x0000000000288947 */ /* 0x006fea0003800000 */
[----:B------:R-:W0:Y:S02]  /*06e0*/  LDC R5, c[0x0][0x634] ;  /* 0x00018d00ff057b82 */ /* 0x000e240000000800 */
[----:B0-----:R-:W-:-:S05]  /*06f0*/  IADD3 R5, P0, R2, R5, RZ ;  /* 0x0000000502057210 */ /* 0x001fca0007f1e0ff */
[----:B------:R-:W-:-:S04]  /*0700*/  IMAD.X R11, RZ, RZ, R3, P0 ;  /* 0x000000ffff0b7224 */ /* 0x000fc800000e0603 */
[----:B------:R-:W-:-:S04]  /*0710*/  IMAD.WIDE.U32 R6, R11, R16, RZ ;  /* 0x000000100b067225 */ /* 0x000fc800078e00ff */
[----:B------:R-:W-:-:S04]  /*0720*/  IMAD.WIDE.U32 R12, P0, R5, R17, R6 ;  /* 0x00000011050c7225 */ /* 0x000fc80007800006 */
[----:B------:R-:W-:-:S04]  /*0730*/  IMAD.WIDE.U32 R6, R5, R16, RZ ;  /* 0x0000001005067225 */ /* 0x000fc800078e00ff */
[----:B------:R-:W-:Y:S01]  /*0740*/  IMAD.X R15, RZ, RZ, RZ, P0 ;  /* 0x000000ffff0f7224 */ /* 0x000fe200000e06ff */
[----:B------:R-:W-:Y:S01]  /*0750*/  IADD3 RZ, P0, R7, R12, RZ ;  /* 0x0000000c07ff7210 */ /* 0x000fe20007f1e0ff */
[----:B------:R-:W-:-:S04]  /*0760*/  IMAD.MOV.U32 R14, RZ, RZ, R13 ;  /* 0x000000ffff0e7224 */ /* 0x000fc800078e000d */
[----:B------:R-:W-:-:S08]  /*0770*/  IMAD.WIDE.U32.X R6, R11, R17, R14, P0 ;  /* 0x000000110b067225 */ /* 0x000fd000000e040e */
.L_x_5:
[--C-:B------:R-:W-:Y:S01]  /*0780*/  SHF.R.U64 R26, R6, R18, R7.reuse ;  /* 0x00000012061a7219 */ /* 0x100fe20000001207 */
[----:B------:R-:W0:Y:S01]  /*0790*/  LDC.64 R22, c[0x0][0x640] ;  /* 0x00019000ff167b82 */ /* 0x000e220000000a00 */
[----:B------:R-:W-:Y:S01]  /*07a0*/  I2FP.F32.U32 R5, R8 ;  /* 0x0000000800057245 */ /* 0x000fe20000201000 */
[----:B------:R-:W-:Y:S01]  /*07b0*/  ULDC UR4, c[0x0][0x150] ;  /* 0x0000540000047ab9 */ /* 0x000fe20000000800 */
[----:B------:R-:W-:Y:S02]  /*07c0*/  SHF.R.U32.HI R6, RZ, R18, R7 ;  /* 0x00000012ff067219 */ /* 0x000fe40000011607 */
[----:B------:R-:W-:Y:S01]  /*07d0*/  IADD3 R11, P0, RZ, -R26, RZ ;  /* 0x8000001aff0b7210 */ /* 0x000fe20007f1e0ff */
[----:B------:R-:W-:Y:S01]  /*07e0*/  FMUL R5, R5, UR4 ;  /* 0x0000000405057c20 */ /* 0x000fe20008400000 */
[----:B------:R-:W-:Y:S01]  /*07f0*/  ULDC UR4, c[0x0][0x154] ;  /* 0x0000550000047ab9 */ /* 0x000fe20000000800 */
[----:B------:R-:W1:Y:S02]  /*0800*/  LDC R14, c[0x0][0x618] ;  /* 0x00018600ff0e7b82 */ /* 0x000e640000000800 */
[----:B------:R-:W-:-:S02]  /*0810*/  IMAD.X R13, RZ, RZ, ~R6, P0 ;  /* 0x000000ffff0d7224 */ /* 0x000fc400000e0e06 */
[----:B------:R-:W2:Y:S01]  /*0820*/  F2I.U32.TRUNC.NTZ R5, R5 ;  /* 0x0000000500057305 */ /* 0x000ea2000020f000 */
[----:B------:R-:W-:-:S03]  /*0830*/  IMAD.WIDE.U32 R6, R11, R20, R2 ;  /* 0x000000140b067225 */ /* 0x000fc600078e0002 */
[----:B------:R-:W3:Y:S01]  /*0840*/  LDC R9, c[0x0][0x144] ;  /* 0x00005100ff097b82 */ /* 0x000ee20000000800 */
[----:B------:R-:W-:-:S04]  /*0850*/  IMAD R12, R13, R20, RZ ;  /* 0x000000140d0c7224 */ /* 0x000fc800078e02ff */
[----:B------:R-:W-:Y:S02]  /*0860*/  IMAD R11, R11, R21, R12 ;  /* 0x000000150b0b7224 */ /* 0x000fe400078e020c */
[----:B------:R-:W-:Y:S01]  /*0870*/  IMAD.MOV.U32 R12, RZ, RZ, 0x1 ;  /* 0x00000001ff0c7424 */ /* 0x000fe200078e00ff */
[----:B------:R-:W4:Y:S01]  /*0880*/  LDC R18, c[0x0][0x608] ;  /* 0x00018200ff127b82 */ /* 0x000f220000000800 */
[----:B------:R-:W-:Y:S01]  /*0890*/  IMAD.IADD R11, R7, 0x1, R11 ;  /* 0x00000001070b7824 */ /* 0x000fe200078e020b */
[----:B0-----:R-:W-:Y:S01]  /*08a0*/  ISETP.NE.U32.AND P0, PT, R22, RZ, PT ;  /* 0x000000ff1600720c */ /* 0x001fe20003f05070 */
[----:B--2---:R-:W-:-:S03]  /*08b0*/  IMAD.MOV R7, RZ, RZ, -R5 ;  /* 0x000000ffff077224 */ /* 0x004fc600078e0a05 */
[----:B------:R-:W-:Y:S02]  /*08c0*/  ISETP.NE.AND.EX P0, PT, R23, RZ, PT, P0 ;  /* 0x000000ff1700720c */ /* 0x000fe40003f05300 */
[----:B------:R-:W0:Y:S01]  /*08d0*/  LDC R13, c[0x0][0x658] ;  /* 0x00019600ff0d7b82 */ /* 0x000e220000000800 */
[--C-:B-1----:R-:W-:Y:S02]  /*08e0*/  SHF.R.U64 R16, R6, R14, R11.reuse ;  /* 0x0000000e06107219 */ /* 0x102fe4000000120b */
[----:B------:R-:W-:Y:S02]  /*08f0*/  I2FP.F32.U32 R6, R10 ;  /* 0x0000000a00067245 */ /* 0x000fe40000201000 */
[----:B------:R-:W-:-:S03]  /*0900*/  SHF.R.U32.HI R11, RZ, R14, R11 ;  /* 0x0000000eff0b7219 */ /* 0x000fc6000001160b */
[----:B------:R-:W1:Y:S01]  /*0910*/  LDC R17, c[0x0][0x148] ;  /* 0x00005200ff117b82 */ /* 0x000e620000000800 */
[----:B---3--:R-:W-:Y:S02]  /*0920*/  IMAD R5, R9, R7, R8 ;  /* 0x0000000709057224 */ /* 0x008fe400078e0208 */
[----:B------:R-:W-:Y:S01]  /*0930*/  FMUL R7, R6, UR4 ;  /* 0x0000000406077c20 */ /* 0x000fe20008400000 */
[----:B------:R-:W-:-:S03]  /*0940*/  IMAD.MOV.U32 R6, RZ, RZ, -0x1 ;  /* 0xffffffffff067424 */ /* 0x000fc600078e00ff */
[----:B------:R2:W3:Y:S01]  /*0950*/  F2I.U32.TRUNC.NTZ R15, R7 ;  /* 0x00000007000f7305 */ /* 0x0004e2000020f000 */
[----:B------:R-:W1:Y:S01]  /*0960*/  LDC R21, c[0x0][0x600] ;  /* 0x00018000ff157b82 */ /* 0x000e620000000800 */
[-CC-:B----4-:R-:W-:Y:S02]  /*0970*/  SHF.R.U64 R27, R16, R18.reuse, R11.reuse ;  /* 0x00000012101b7219 */ /* 0x190fe4000000120b */
[----:B------:R-:W-:-:S05]  /*0980*/  SHF.R.U32.HI R8, RZ, R18, R11 ;  /* 0x00000012ff087219 */ /* 0x000fca000001160b */
[----:B------:R-:W4:Y:S01]  /*0990*/  LDC R20, c[0x0][0x648] ;  /* 0x00019200ff147b82 */ /* 0x000f220000000800 */
[-CC-:B0-----:R-:W-:Y:S02]  /*09a0*/  SHF.R.U64 R18, R27, R13.reuse, R8.reuse ;  /* 0x0000000d1b127219 */ /* 0x181fe40000001208 */
[-C--:B------:R-:W-:Y:S02]  /*09b0*/  SHF.L.U32 R6, R6, R13.reuse, RZ ;  /* 0x0000000d06067219 */ /* 0x080fe400000006ff */
[-C--:B------:R-:W-:Y:S02]  /*09c0*/  SHF.R.U32.HI R8, RZ, R13.reuse, R8 ;  /* 0x0000000dff087219 */ /* 0x080fe40000011608 */
[----:B------:R-:W-:Y:S01]  /*09d0*/  LOP3.LUT R14, RZ, R6, RZ, 0x33, !PT ;  /* 0x00000006ff0e7212 */ /* 0x000fe200078e33ff */
[----:B------:R-:W0:Y:S01]  /*09e0*/  LDC R25, c[0x0][0x638] ;  /* 0x00018e00ff197b82 */ /* 0x000e220000000800 */
[----:B------:R-:W-:Y:S01]  /*09f0*/  SHF.L.U32 R11, R12, R13, RZ ;  /* 0x0000000d0c0b7219 */ /* 0x000fe200000006ff */
[----:B------:R-:W-:-:S02]  /*0a00*/  IMAD.MOV.U32 R6, RZ, RZ, R18 ;  /* 0x000000ffff067224 */ /* 0x000fc400078e0012 */
[----:B--2---:R-:W-:-:S04]  /*0a10*/  IMAD.MOV.U32 R7, RZ, RZ, R8 ;  /* 0x000000ffff077224 */ /* 0x004fc800078e0008 */
[----:B------:R-:W2:Y:S01]  /*0a20*/  LDC R24, c[0x0][0x610] ;  /* 0x00018400ff187b82 */ /* 0x000ea20000000800 */
[----:B---3--:R-:W-:Y:S05]  /*0a30*/  @!P0 BRA `(.L_x_6) ;  /* 0x0000000000288947 */ /* 0x008fea0003800000 */
[----:B------:R-:W3:Y:S02]  /*0a40*/  LDC R13, c[0x0][0x64c] ;  /* 0x00019300ff0d7b82 */ /* 0x000ee40000000800 */
[----:B---3--:R-:W-:-:S05]  /*0a50*/  IADD3 R13, P0, R18, R13, RZ ;  /* 0x0000000d120d7210 */ /* 0x008fca0007f1e0ff */
        /* <DEDUP_REMOVED lines=8> */
.L_x_6:
[----:B----4-:R-:W-:Y:S01]  /*0ae0*/  SHF.R.U64 R6, R6, R20, R7 ;  /* 0x0000001406067219 */ /* 0x010fe20000001207 */
[----:B-1----:R-:W-:Y:S01]  /*0af0*/  VIADD R7, R21, 0xffffffff ;  /* 0xffffffff15077836 */ /* 0x002fe20000000000 */
[----:B------:R-:W-:Y:S01]  /*0b00*/  LOP3.LUT R14, R27, R14, RZ, 0xc0, !PT ;  /* 0x0000000e1b0e7212 */ /* 0x000fe200078ec0ff */
[----:B------:R-:W-:Y:S02]  /*0b10*/  IMAD.MOV R15, RZ, RZ, -R15 ;  /* 0x000000ffff0f7224 */ /* 0x000fe400078e0a0f */
[----:B------:R-:W-:Y:S01]  /*0b20*/  IMAD.MOV R8, RZ, RZ, -R6 ;  /* 0x000000ffff087224 */ /* 0x000fe200078e0a06 */
[----:B------:R-:W-:Y:S01]  /*0b30*/  LOP3.LUT R7, R16, R7, RZ, 0xc0, !PT ;  /* 0x0000000710077212 */ /* 0x000fe200078ec0ff */
[----:B------:R-:W-:Y:S02]  /*0b40*/  IMAD R14, R11, R6, R14 ;  /* 0x000000060b0e7224 */ /* 0x000fe400078e020e */
[----:B------:R-:W-:Y:S02]  /*0b50*/  @P3 IMAD R5, R17, R15, R10 ;  /* 0x0000000f11053224 */ /* 0x000fe400078e020a */
[----:B0-----:R-:W-:-:S02]  /*0b60*/  IMAD R6, R8, R25, R18 ;  /* 0x0000001908067224 */ /* 0x001fc400078e0212 */
[----:B--2---:R-:W-:Y:S02]  /*0b70*/  IMAD R5, R14, R24, R5 ;  /* 0x000000180e057224 */ /* 0x004fe400078e0205 */
[----:B------:R-:W-:Y:S02]  /*0b80*/  IMAD R8, R6, R21, R7 ;  /* 0x0000001506087224 */ /* 0x000fe400078e0207 */
[----:B------:R-:W-:-:S03]  /*0b90*/  IMAD.MOV.U32 R12, RZ, RZ, 0x1 ;  /* 0x00000001ff0c7424 */ /* 0x000fc600078e00ff */
[----:B------:R-:W-:Y:S02]  /*0ba0*/  SEL R6, R8, R5, !P3 ;  /* 0x0000000508067207 */ /* 0x000fe40005800000 */
[----:B------:R-:W-:Y:S01]  /*0bb0*/  SEL R7, R5, R8, !P3 ;  /* 0x0000000805077207 */ /* 0x000fe20005800000 */
[----:B------:R-:W-:-:S07]  /*0bc0*/  IMAD.MOV.U32 R5, RZ, RZ, R26 ;  /* 0x000000ffff057224 */ /* 0x000fce00078e001a */
.L_x_4:
[----:B------:R-:W-:-:S08]  /*0bd0*/  NOP ;  /* 0x0000000000007918 */ /* 0x000fd00000000000 */
[----:B------:R-:W0:Y:S02]  /*0be0*/  USETMAXREG.TRY_ALLOC.CTAPOOL UP0, 0xe8 ;  /* 0x000000e8000079c8 */ /* 0x000e240008000600 */
[----:B0-----:R-:W-:-:S13]  /*0bf0*/  PLOP3.LUT P0, PT, PT, PT, UP0, 0x80, 0x0 ;  /* 0x000000000000781c */ /* 0x001fda0003f0f008 */
[----:B------:R-:W-:Y:S05]  /*0c00*/  @!P0 BRA `(.L_x_4) ;  /* 0xfffffffc00f08947 */ /* 0x000fea000383ffff */
[----:B------:R-:W-:Y:S01]  /*0c10*/  ULDC.64 UR4, c[0x0][0x598] ;  /* 0x0001660000047ab9 */ /* 0x000fe20000000a00 */
[----:B------:R-:W-:Y:S01]  /*0c20*/  ULDC.64 UR18, c[0x0][0x208] ;  /* 0x0000820000127ab9 */ /* 0x000fe20000000a00 */
[----:B------:R-:W-:-:S04]  /*0c30*/  ISETP.NE.U32.AND P0, PT, RZ, UR4, PT ;  /* 0x00000004ff007c0c */ /* 0x000fc8000bf05070 */
[----:B------:R-:W-:-:S13]  /*0c40*/  ISETP.NE.AND.EX P0, PT, RZ, UR5, PT, P0 ;  /* 0x00000005ff007c0c */ /* 0x000fda000bf05300 */
[----:B------:R-:W-:Y:S05]  /*0c50*/  @!P0 BRA `(.L_x_7) ;  /* 0x00000000001c8947 */ /* 0x000fea0003800000 */
[----:B------:R-:W0:Y:S02]  /*0c60*/  LDC.64 R8, c[0x0][0x598] ;  /* 0x00016600ff087b82 */ /* 0x000e240000000a00 */
[----:B0-----:R-:W2:Y:S02]  /*0c70*/  LDG.E.64 R8, desc[UR18][R8.64] ;  /* 0x0000001208087981 */ /* 0x001ea4000c1e1b00 */
[----:B--2---:R-:W-:-:S04]  /*0c80*/  ISETP.NE.U32.AND P0, PT, R8, RZ, PT ;  /* 0x000000ff0800720c */ /* 0x004fc80003f05070 */
[----:B------:R-:W-:-:S13]  /*0c90*/  ISETP.NE.AND.EX P0, PT, R9, RZ, PT, P0 ;  /* 0x000000ff0900720c */ /* 0x000fda0003f05300 */
[----:B------:R-:W-:Y:S05]  /*0ca0*/  @!P0 BRA `(.L_x_7) ;  /* 0x0000000000088947 */ /* 0x000fea0003800000 */
[----:B------:R0:W5:Y:S01]  /*0cb0*/  LD.E R8, desc[UR18][R8.64] ;  /* 0x0000001208087980 */ /* 0x000162000c101900 */
[----:B------:R-:W-:Y:S05]  /*0cc0*/  BRA `(.L_x_8) ;  /* 0x0000000000207947 */ /* 0x000fea0003800000 */
.L_x_7:
[----:B------:R-:W-:Y:S02]  /*0cd0*/  ULDC.64 UR4, c[0x0][0x588] ;  /* 0x0001620000047ab9 */ /* 0x000fe40000000a00 */
[----:B------:R-:W-:-:S04]  /*0ce0*/  ISETP.NE.U32.AND P0, PT, RZ, UR4, PT ;  /* 0x00000004ff007c0c */ /* 0x000fc8000bf05070 */
[----:B------:R-:W-:-:S13]  /*0cf0*/  ISETP.NE.AND.EX P0, PT, RZ, UR5, PT, P0 ;  /* 0x00000005ff007c0c */ /* 0x000fda000bf05300 */
[----:B------:R-:W-:Y:S05]  /*0d00*/  @!P0 BRA `(.L_x_9) ;  /* 0x00000000000c8947 */ /* 0x000fea0003800000 */
[----:B------:R-:W0:Y:S02]  /*0d10*/  LDC.64 R8, c[0x0][0x588] ;  /* 0x00016200ff087b82 */ /* 0x000e240000000a00 */
[----:B0-----:R1:W5:Y:S01]  /*0d20*/  LDG.E R8, desc[UR18][R8.64] ;  /* 0x0000001208087981 */ /* 0x001362000c1e1900 */
[----:B------:R-:W-:Y:S05]  /*0d30*/  BRA `(.L_x_8) ;  /* 0x0000000000047947 */ /* 0x000fea0003800000 */
.L_x_9:
[----:B------:R-:W2:Y:S02]  /*0d40*/  LDC R8, c[0x0][0x580] ;  /* 0x00016000ff087b82 */ /* 0x000ea40000000800 */
.L_x_8:
[----:B------:R-:W-:Y:S02]  /*0d50*/  ULDC.64 UR4, c[0x0][0x5a0] ;  /* 0x0001680000047ab9 */ /* 0x000fe40000000a00 */
[----:B------:R-:W-:-:S04]  /*0d60*/  ISETP.NE.U32.AND P0, PT, RZ, UR4, PT ;  /* 0x00000004ff007c0c */ /* 0x000fc8000bf05070 */
[----:B------:R-:W-:-:S13]  /*0d70*/  ISETP.NE.AND.EX P0, PT, RZ, UR5, PT, P0 ;  /* 0x00000005ff007c0c */ /* 0x000fda000bf05300 */
[----:B------:R-:W-:Y:S05]  /*0d80*/  @!P0 BRA `(.L_x_10) ;  /* 0x00000000001c8947 */ /* 0x000fea0003800000 */
[----:B------:R-:W3:Y:S02]  /*0d90*/  LDC.64 R10, c[0x0][0x5a0] ;  /* 0x00016800ff0a7b82 */ /* 0x000ee40000000a00 */
[----:B---3--:R-:W3:Y:S02]  /*0da0*/  LDG.E.64 R10, desc[UR18][R10.64] ;  /* 0x000000120a0a7981 */ /* 0x008ee4000c1e1b00 */
[----:B---3--:R-:W-:-:S04]  /*0db0*/  ISETP.NE.U32.AND P0, PT, R10, RZ, PT ;  /* 0x000000ff0a00720c */ /* 0x008fc80003f05070 */
[----:B------:R-:W-:-:S13]  /*0dc0*/  ISETP.NE.AND.EX P0, PT, R11, RZ, PT, P0 ;  /* 0x000000ff0b00720c */ /* 0x000fda0003f05300 */
[----:B------:R-:W-:Y:S05]  /*0dd0*/  @!P0 BRA `(.L_x_10) ;  /* 0x0000000000088947 */ /* 0x000fea0003800000 */
[----:B01----:R0:W5:Y:S01]  /*0de0*/  LD.E R9, desc[UR18][R10.64] ;  /* 0x000000120a097980 */ /* 0x003162000c101900 */
[----:B------:R-:W-:Y:S05]  /*0df0*/  BRA `(.L_x_11) ;  /* 0x0000000000207947 */ /* 0x000fea0003800000 */
.L_x_10:
[----:B------:R-:W-:Y:S02]  /*0e00*/  ULDC.64 UR4, c[0x0][0x590] ;  /* 0x0001640000047ab9 */ /* 0x000fe40000000a00 */
[----:B------:R-:W-:-:S04]  /*0e10*/  ISETP.NE.U32.AND P0, PT, RZ, UR4, PT ;  /* 0x00000004ff007c0c */ /* 0x000fc8000bf05070 */
[----:B------:R-:W-:-:S13]  /*0e20*/  ISETP.NE.AND.EX P0, PT, RZ, UR5, PT, P0 ;  /* 0x00000005ff007c0c */ /* 0x000fda000bf05300 */
[----:B------:R-:W-:Y:S05]  /*0e30*/  @!P0 BRA `(.L_x_12) ;  /* 0x00000000000c8947 */ /* 0x000fea0003800000 */
[----:B------:R-:W0:Y:S02]  /*0e40*/  LDC.64 R10, c[0x0][0x590] ;  /* 0x00016400ff0a7b82 */ /* 0x000e240000000a00 */
[----:B01----:R1:W5:Y:S01]  /*0e50*/  LDG.E R9, desc[UR18][R10.64] ;  /* 0x000000120a097981 */ /* 0x003362000c1e1900 */
[----:B------:R-:W-:Y:S05]  /*0e60*/  BRA `(.L_x_11) ;  /* 0x0000000000047947 */ /* 0x000fea0003800000 */
.L_x_12:
[----:B01----:R-:W3:Y:S02]  /*0e70*/  LDC R9, c[0x0][0x584] ;  /* 0x00016100ff097b82 */ /* 0x003ee40000000800 */
.L_x_11:
[----:B------:R-:W-:-:S13]  /*0e80*/  LOP3.LUT P0, RZ, R12, 0xff, RZ, 0xc0, !PT ;  /* 0x000000ff0cff7812 */ /* 0x000fda000780c0ff */
[----:B------:R-:W-:Y:S05]  /*0e90*/  @!P0 EXIT ;  /* 0x000000000000894d */ /* 0x000fea0003800000 */
[----:B------:R-:W-:Y:S01]  /*0ea0*/  ULDC UR4, c[0x0][0x28c] ;  /* 0x0000a30000047ab9 */ /* 0x000fe20000000800 */
[----:B------:R-:W-:Y:S01]  /*0eb0*/  LOP3.LUT R142, R4, 0x1, RZ, 0xfc, !PT ;  /* 0x00000001048e7812 */ /* 0x000fe200078efcff */
[----:B------:R-:W-:-:S04]  /*0ec0*/  UIADD3 UR4, UR4, 0x1f, URZ ;  /* 0x0000001f04047890 */ /* 0x000fc8000fffe03f */
[----:B------:R-:W-:-:S04]  /*0ed0*/  USHF.R.S32.HI UR5, URZ, 0x1f, UR4 ;  /* 0x0000001f3f057899 */ /* 0x000fc80008011404 */
[----:B------:R-:W-:-:S03]  /*0ee0*/  ULEA.HI UR5, UR5, UR4, URZ, 0x5 ;  /* 0x0000000405057291 */ /* 0x000fc6000f8f283f */
[----:B------:R-:W-:Y:S01]  /*0ef0*/  UMOV UR4, URZ ;  /* 0x0000003f00047c82 */ /* 0x000fe20008000000 */
[----:B------:R-:W-:-:S03]  /*0f00*/  USHF.R.S32.HI UR9, URZ, 0x5, UR5 ;  /* 0x000000053f097899 */ /* 0x000fc60008011405 */
[----:B------:R-:W-:-:S09]  /*0f10*/  UMOV UR5, URZ ;  /* 0x0000003f00057c82 */ /* 0x000fd20008000000 */
.L_x_165:
[----:B01----:R-:W-:Y:S01]  /*0f20*/  LOP3.LUT R10, R0, 0x80, RZ, 0xc0, !PT ;  /* 0x00000080000a7812 */ /* 0x003fe200078ec0ff */
[----:B------:R-:W0:Y:S01]  /*0f30*/  S2UR UR13, SR_CgaCtaId ;  /* 0x00000000000d79c3 */ /* 0x000e220000008800 */
[----:B------:R-:W-:Y:S01]  /*0f40*/  UMOV UR12, 0x400 ;  /* 0x00000400000c7882 */ /* 0x000fe20000000000 */
[----:B------:R-:W-:Y:S01]  /*0f50*/  UMOV UR6, URZ ;  /* 0x0000003f00067c82 */ /* 0x000fe20008000000 */
[----:B------:R-:W-:Y:S01]  /*0f60*/  SHF.R.U32.HI R10, RZ, 0x7, R10 ;  /* 0x00000007ff0a7819 */ /* 0x000fe2000001160a */
[----:B------:R-:W-:Y:S01]  /*0f70*/  UMOV UR7, URZ ;  /* 0x0000003f00077c82 */ /* 0x000fe20008000000 */
[----:B------:R-:W-:Y:S01]  /*0f80*/  UMOV UR16, UR5 ;  /* 0x0000000500107c82 */ /* 0x000fe20008000000 */
[----:B------:R-:W-:Y:S02]  /*0f90*/  CS2R R18, SRZ ;  /* 0x0000000000127805 */ /* 0x000fe4000001ff00 */
[----:B------:R-:W-:Y:S01]  /*0fa0*/  CS2R R16, SRZ ;  /* 0x0000000000107805 */ /* 0x000fe2000001ff00 */
[----:B------:R-:W1:Y:S01]  /*0fb0*/  LDC R11, c[0x0][0x28c] ;  /* 0x0000a300ff0b7b82 */ /* 0x000e620000000800 */
[----:B----4-:R-:W4:Y:S01]  /*0fc0*/  SHFL.IDX PT, R10, R10, RZ, 0x1f ;  /* 0x00001fff0a0a7589 */ /* 0x010f2200000e0000 */
[----:B------:R-:W-:-:S02]  /*0fd0*/  CS2R R20, SRZ ;  /* 0x0000000000147805 */ /* 0x000fc4000001ff00 */
[----:B------:R-:W-:Y:S02]  /*0fe0*/  CS2R R22, SRZ ;  /* 0x0000000000167805 */ /* 0x000fe4000001ff00 */
[----:B------:R-:W-:Y:S02]  /*0ff0*/  CS2R R88, SRZ ;  /* 0x0000000000587805 */ /* 0x000fe4000001ff00 */
[----:B------:R-:W-:Y:S02]  /*1000*/  CS2R R90, SRZ ;  /* 0x00000000005a7805 */ /* 0x000fe4000001ff00 */
[----:B------:R-:W-:Y:S02]  /*1010*/  CS2R R92, SRZ ;  /* 0x00000000005c7805 */ /* 0x000fe4000001ff00 */
[----:B------:R-:W-:Y:S02]  /*1020*/  CS2R R96, SRZ ;  /* 0x0000000000607805 */ /* 0x000fe4000001ff00 */
        /* <DEDUP_REMOVED lines=16> */
[----:B-1----:R-:W-:Y:S02]  /*1130*/  ISETP.GE.AND P0, PT, R11, 0x1, PT ;  /* 0x000000010b00780c */ /* 0x002fe40003f06270 */
[----:B------:R-:W-:Y:S02]  /*1140*/  CS2R R128, SRZ ;  /* 0x0000000000807805 */ /* 0x000fe4000001ff00 */
[----:B----4-:R-:W-:-:S02]  /*1150*/  R2UR UR8, R10 ;  /* 0x000000000a0872ca */ /* 0x010fc400000e0000 */
[----:B------:R-:W-:Y:S02]  /*1160*/  CS2R R130, SRZ ;  /* 0x0000000000827805 */ /* 0x000fe4000001ff00 */
[----:B------:R-:W-:Y:S02]  /*1170*/  CS2R R132, SRZ ;  /* 0x0000000000847805 */ /* 0x000fe4000001ff00 */
[----:B------:R-:W-:Y:S02]  /*1180*/  CS2R R134, SRZ ;  /* 0x0000000000867805 */ /* 0x000fe4000001ff00 */
[----:B------:R-:W-:Y:S02]  /*1190*/  CS2R R136, SRZ ;  /* 0x0000000000887805 */ /* 0x000fe4000001ff00 */
[----:B------:R-:W-:Y:S02]  /*11a0*/  CS2R R138, SRZ ;  /* 0x00000000008a7805 */ /* 0x000fe4000001ff00 */
[----:B------:R-:W-:Y:S01]  /*11b0*/  CS2R R140, SRZ ;  /* 0x00000000008c7805 */ /* 0x000fe2000001ff00 */
[----:B------:R-:W-:Y:S01]  /*11c0*/  IMAD.MOV.U32 R143, RZ, RZ, RZ ;  /* 0x000000ffff8f7224 */ /* 0x000fe200078e00ff */
[----:B------:R-:W-:Y:S01]  /*11d0*/  CS2R R56, SRZ ;  /* 0x0000000000387805 */ /* 0x000fe2000001ff00 */
[----:B------:R-:W-:Y:S01]  /*11e0*/  IMAD.MOV.U32 R145, RZ, RZ, RZ ;  /* 0x000000ffff917224 */ /* 0x000fe200078e00ff */
[----:B------:R-:W-:Y:S01]  /*11f0*/  CS2R R58, SRZ ;  /* 0x00000000003a7805 */ /* 0x000fe2000001ff00 */
[----:B--23--:R-:W-:Y:S01]  /*1200*/  IMAD.U32 R13, RZ, RZ, UR4 ;  /* 0x00000004ff0d7e24 */ /* 0x00cfe2000f8e00ff */
[----:B------:R-:W-:Y:S01]  /*1210*/  CS2R R60, SRZ ;  /* 0x00000000003c7805 */ /* 0x000fe2000001ff00 */
[----:B------:R-:W-:Y:S01]  /*1220*/  ULEA.HI UR10, UR8, UR8, URZ, 0x1 ;  /* 0x00000008080a7291 */ /* 0x000fe2000f8f083f */
[----:B------:R-:W-:-:S02]  /*1230*/  CS2R R62, SRZ ;  /* 0x00000000003e7805 */ /* 0x000fc4000001ff00 */
[----:B------:R-:W-:Y:S02]  /*1240*/  CS2R R64, SRZ ;  /* 0x0000000000407805 */ /* 0x000fe4000001ff00 */
[----:B------:R-:W-:Y:S01]  /*1250*/  CS2R R66, SRZ ;  /* 0x0000000000427805 */ /* 0x000fe2000001ff00 */
[----:B------:R-:W-:Y:S01]  /*1260*/  ULOP3.LUT UR11, UR10, 0x1ffffe, URZ, 0xc0, !UPT ;  /* 0x001ffffe0a0b7892 */ /* 0x000fe2000f8ec03f */
[----:B------:R-:W-:Y:S01]  /*1270*/  CS2R R68, SRZ ;  /* 0x0000000000447805 */ /* 0x000fe2000001ff00 */
[----:B0-----:R-:W-:Y:S01]  /*1280*/  ULEA UR10, UR13, UR12, 0x18 ;  /* 0x0000000c0d0a7291 */ /* 0x001fe2000f8ec03f */
[----:B------:R-:W-:Y:S01]  /*1290*/  CS2R R70, SRZ ;  /* 0x0000000000467805 */ /* 0x000fe2000001ff00 */
[----:B------:R-:W-:Y:S01]  /*12a0*/  UIADD3 UR11, UR8, -UR11, URZ ;  /* 0x8000000b080b7290 */ /* 0x000fe2000fffe03f */
[----:B------:R-:W-:Y:S02]  /*12b0*/  CS2R R72, SRZ ;  /* 0x0000000000487805 */ /* 0x000fe4000001ff00 */
[----:B------:R-:W-:Y:S01]  /*12c0*/  CS2R R74, SRZ ;  /* 0x00000000004a7805 */ /* 0x000fe2000001ff00 */
[----:B------:R-:W-:Y:S01]  /*12d0*/  UMOV UR8, URZ ;  /* 0x0000003f00087c82 */ /* 0x000fe20008000000 */
[----:B------:R-:W-:Y:S01]  /*12e0*/  ULEA UR11, UR11, UR10, 0xb ;  /* 0x0000000a0b0b7291 */ /* 0x000fe2000f8e583f */
[----:B------:R-:W-:-:S02]  /*12f0*/  CS2R R76, SRZ ;  /* 0x00000000004c7805 */ /* 0x000fc4000001ff00 */
[----:B------:R-:W-:Y:S02]  /*1300*/  CS2R R78, SRZ ;  /* 0x00000000004e7805 */ /* 0x000fe4000001ff00 */
[----:B------:R-:W-:Y:S01]  /*1310*/  CS2R R80, SRZ ;  /* 0x0000000000507805 */ /* 0x000fe2000001ff00 */
[----:B------:R-:W-:Y:S01]  /*1320*/  UIADD3 UR11, UR11, 0x100, URZ ;  /* 0x000001000b0b7890 */ /* 0x000fe2000fffe03f */
[----:B------:R-:W-:Y:S02]  /*1330*/  CS2R R82, SRZ ;  /* 0x0000000000527805 */ /* 0x000fe4000001ff00 */
[----:B------:R-:W-:Y:S02]  /*1340*/  CS2R R84, SRZ ;  /* 0x0000000000547805 */ /* 0x000fe4000001ff00 */
[----:B------:R-:W-:Y:S01]  /*1350*/  CS2R R86, SRZ ;  /* 0x0000000000567805 */ /* 0x000fe2000001ff00 */
[----:B------:R-:W-:Y:S01]  /*1360*/  USHF.R.U32.HI UR11, URZ, 0x4, UR11 ;  /* 0x000000043f0b7899 */ /* 0x000fe2000801160b */
[----:B------:R-:W-:-:S02]  /*1370*/  CS2R R24, SRZ ;  /* 0x0000000000187805 */ /* 0x000fc4000001ff00 */
[----:B------:R-:W-:Y:S02]  /*1380*/  CS2R R26, SRZ ;  /* 0x00000000001a7805 */ /* 0x000fe4000001ff00 */
[----:B------:R-:W-:Y:S01]  /*1390*/  CS2R R28, SRZ ;  /* 0x00000000001c7805 */ /* 0x000fe2000001ff00 */
[----:B------:R-:W-:Y:S01]  /*13a0*/  ULOP3.LUT UR11, UR11, 0x3fff, URZ, 0xc0, !UPT ;  /* 0x00003fff0b0b7892 */ /* 0x000fe2000f8ec03f */
        /* <DEDUP_REMOVED lines=12> */
[----:B------:R-:W-:Y:S01]  /*1470*/  CS2R R54, SRZ ;  /* 0x0000000000367805 */ /* 0x000fe2000001ff00 */
[----:B------:R-:W-:Y:S06]  /*1480*/  @!P0 BRA `(.L_x_13) ;  /* 0x0000000800308947 */ /* 0x000fec0003800000 */
[----:B------:R-:W-:-:S13]  /*1490*/  ISETP.NE.AND P1, PT, R142, 0x3, PT ;  /* 0x000000038e00780c */ /* 0x000fda0003f25270 */
[----:B------:R-:W-:Y:S05]  /*14a0*/  @!P1 BRA `(.L_x_14) ;  /* 0x0000000000049947 */ /* 0x000fea0003800000 */
[----:B------:R-:W-:Y:S01]  /*14b0*/  BPT.TRAP 0x1 ;  /* 0x000000040000795c */ /* 0x000fe20000300000 */
.L_x_14:
[----:B------:R-:W-:Y:S01]  /*14c0*/  ULEA UR7, UR5, UR10, 0x3 ;  /* 0x0000000a05077291 */ /* 0x000fe2000f8e183f */
[----:B------:R-:W-:-:S05]  /*14d0*/  IMAD.U32 R10, RZ, RZ, UR4 ;  /* 0x00000004ff0a7e24 */ /* 0x000fca000f8e00ff */
[----:B------:R-:W-:-:S04]  /*14e0*/  SHF.L.U32 R10, R10, 0x1f, RZ ;  /* 0x0000001f0a0a7819 */ /* 0x000fc800000006ff */
[----:B------:R0:W1:Y:S01]  /*14f0*/  SYNCS.PHASECHK.TRANS64.TRYWAIT P0, [UR7], R10 ;  /* 0x0000000aff0075a7 */ /* 0x0000620008000147 */
[----:B------:R-:W-:Y:S05]  /*1500*/  @!P1 BRA `(.L_x_15) ;  /* 0x0000000000049947 */ /* 0x000fea0003800000 */
[----:B------:R-:W-:Y:S01]  /*1510*/  BPT.TRAP 0x1 ;  /* 0x000000040000795c */ /* 0x000fe20000300000 */
.L_x_15:
[----:B------:R-:W-:Y:S01]  /*1520*/  UMOV UR6, 0x1 ;  /* 0x0000000100067882 */ /* 0x000fe20000000000 */
[----:B------:R-:W-:Y:S01]  /*1530*/  IMAD.MOV.U32 R18, RZ, RZ, RZ ;  /* 0x000000ffff127224 */ /* 0x000fe200078e00ff */
[----:B-1----:R-:W-:Y:S06]  /*1540*/  @P0 BRA `(.L_x_16) ;  /* 0x0000000000080947 */ /* 0x002fec0003800000 */
[----:B------:R-:W1:Y:S02]  /*1550*/  SYNCS.PHASECHK.TRANS64.TRYWAIT P0, [UR7], R10 ;  /* 0x0000000aff0075a7 */ /* 0x000e640008000147 */
[----:B-1----:R-:W-:Y:S05]  /*1560*/  @!P0 BRA `(.L_x_17) ;  /* 0x0000007c00588947 */ /* 0x002fea0003800000 */
.L_x_16:
[----:B------:R-:W-:Y:S01]  /*1570*/  UIADD3 UR7, UR10, 0x8100, URZ ;  /* 0x000081000a077890 */ /* 0x000fe2000fffe03f */
[----:B------:R-:W-:Y:S01]  /*1580*/  WARPGROUP.ARRIVE ;  /* 0x00000000000079c5 */ /* 0x000fe20000000000 */
[----:B------:R-:W-:Y:S01]  /*1590*/  ULOP3.LUT UR12, UR11, 0x10000, URZ, 0xfc, !UPT ;  /* 0x000100000b0c7892 */ /* 0x000fe2000f8efc3f */
[----:B------:R-:W-:Y:S01]  /*15a0*/  IMAD.MOV.U32 R19, RZ, RZ, RZ ;  /* 0x000000ffff137224 */ /* 0x000fe200078e00ff */
[----:B------:R-:W-:Y:S01]  /*15b0*/  USHF.R.U32.HI UR7, URZ, 0x4, UR7 ;  /* 0x000000043f077899 */ /* 0x000fe20008011607 */
[----:B------:R-:W-:Y:S01]  /*15c0*/  CS2R R16, SRZ ;  /* 0x0000000000107805 */ /* 0x000fe2000001ff00 */
[----:B------:R-:W-:Y:S01]  /*15d0*/  ULEA UR12, UR5, UR12, 0x9 ;  /* 0x0000000c050c7291 */ /* 0x000fe2000f8e483f */
[----:B------:R-:W-:Y:S01]  /*15e0*/  CS2R R20, SRZ ;  /* 0x0000000000147805 */ /* 0x000fe2000001ff00 */
[----:B------:R-:W-:Y:S01]  /*15f0*/  ULOP3.LUT UR7, UR7, 0x3fff, URZ, 0xc0, !UPT ;  /* 0x00003fff07077892 */ /* 0x000fe2000f8ec03f */
[----:B------:R-:W-:Y:S01]  /*1600*/  CS2R R22, SRZ ;  /* 0x0000000000167805 */ /* 0x000fe2000001ff00 */
[----:B------:R-:W-:Y:S01]  /*1610*/  UMOV UR13, 0xc0000010 ;  /* 0xc0000010000d7882 */ /* 0x000fe20000000000 */
[----:B------:R-:W-:Y:S01]  /*1620*/  UMOV UR15, 0xc0000010 ;  /* 0xc0000010000f7882 */ /* 0x000fe20000000000 */
[----:B------:R-:W-:Y:S01]  /*1630*/  ULOP3.LUT UR7, UR7, 0x10000, URZ, 0xfc, !UPT ;  /* 0x0001000007077892 */ /* 0x000fe2000f8efc3f */
[----:B------:R-:W-:-:S02]  /*1640*/  CS2R R88, SRZ ;  /* 0x0000000000587805 */ /* 0x000fc4000001ff00 */
[----:B------:R-:W-:Y:S02]  /*1650*/  CS2R R90, SRZ ;  /* 0x00000000005a7805 */ /* 0x000fe4000001ff00 */
[----:B------:R-:W-:Y:S01]  /*1660*/  CS2R R92, SRZ ;  /* 0x00000000005c7805 */ /* 0x000fe2000001ff00 */
[----:B------:R-:W-:Y:S01]  /*1670*/  ULEA UR14, UR5, UR7, 0x7 ;  /* 0x00000007050e7291 */ /* 0x000fe2000f8e383f */
[----:B------:R-:W-:Y:S01]  /*1680*/  CS2R R96, SRZ ;  /* 0x0000000000607805 */ /* 0x000fe2000001ff00 */
[----:B------:R-:W-:Y:S01]  /*1690*/  UIADD3 UR7, UR12, 0x100, URZ ;  /* 0x000001000c077890 */ /* 0x000fe2000fffe03f */
[----:B------:R-:W-:Y:S02]  /*16a0*/  CS2R R94, SRZ ;  /* 0x00000000005e7805 */ /* 0x000fe4000001ff00 */
[----:B------:R-:W-:Y:S02]  /*16b0*/  CS2R R98, SRZ ;  /* 0x0000000000627805 */ /* 0x000fe4000001ff00 */
[----:B------:R-:W-:-:S02]  /*16c0*/  CS2R R100, SRZ ;  /* 0x0000000000647805 */ /* 0x000fc4000001ff00 */
[----:B------:R-:W-:Y:S02]  /*16d0*/  CS2R R102, SRZ ;  /* 0x0000000000667805 */ /* 0x000fe4000001ff00 */
[----:B------:R-:W-:Y:S02]  /*16e0*/  CS2R R104, SRZ ;  /* 0x0000000000687805 */ /* 0x000fe4000001ff00 */
[----:B------:R-:W-:Y:S01]  /*16f0*/  CS2R R108, SRZ ;  /* 0x00000000006c7805 */ /* 0x000fe2000001ff00 */
[----:B------:R-:W-:Y:S01]  /*1700*/  QGMMA.64x64x32.F32.E4M3.E4M3 R56, gdesc[UR12], RZ, !UPT ;  /* 0x00e000000c3879f3 */ /* 0x000fe2000c7008ff */
[----:B------:R-:W-:Y:S01]  /*1710*/  UMOV UR12, UR7 ;  /* 0x00000007000c7c82 */ /* 0x000fe20008000000 */
[----:B------:R-:W-:Y:S01]  /*1720*/  ULDC UR7, c[0x0][0x50c] ;  /* 0x0001430000077ab9 */ /* 0x000fe20000000800 */
[----:B------:R-:W-:Y:S01]  /*1730*/  UMOV UR13, 0xc0000010 ;  /* 0xc0000010000d7882 */ /* 0x000fe20000000000 */
[----:B------:R-:W-:Y:S01]  /*1740*/  UISETP.NE.AND UP0, UPT, UR7, 0x1, UPT ;  /* 0x000000010700788c */ /* 0x000fe2000bf05270 */
[----:B------:R-:W-:Y:S01]  /*1750*/  QGMMA.64x64x32.F32.E4M3.E4M3 R24, gdesc[UR12], RZ, !UPT, gsb0 ;  /* 0x00e000000c1879f3 */ /* 0x000fe2000c0008ff */
[----:B------:R-:W-:-:S02]  /*1760*/  CS2R R106, SRZ ;  /* 0x00000000006a7805 */ /* 0x000fc4000001ff00 */
[----:B------:R-:W-:Y:S01]  /*1770*/  CS2R R110, SRZ ;  /* 0x00000000006e7805 */ /* 0x000fe2000001ff00 */
[----:B------:R-:W-:Y:S01]  /*1780*/  USEL UR7, URZ, 0x1, UP0 ;  /* 0x000000013f077887 */ /* 0x000fe20008000000 */
[----:B------:R-:W-:Y:S02]  /*1790*/  CS2R R112, SRZ ;  /* 0x0000000000707805 */ /* 0x000fe4000001ff00 */
[----:B------:R-:W-:Y:S02]  /*17a0*/  CS2R R114, SRZ ;  /* 0x0000000000727805 */ /* 0x000fe4000001ff00 */
[----:B------:R-:W-:Y:S02]  /*17b0*/  CS2R R116, SRZ ;  /* 0x0000000000747805 */ /* 0x000fe4000001ff00 */
[----:B------:R-:W-:Y:S02]  /*17c0*/  CS2R R118, SRZ ;  /* 0x0000000000767805 */ /* 0x000fe4000001ff00 */
[----:B------:R-:W-:-:S02]  /*17d0*/  CS2R R120, SRZ ;  /* 0x0000000000787805 */ /* 0x000fc4000001ff00 */
[----:B------:R-:W-:Y:S02]  /*17e0*/  ISETP.NE.AND P0, PT, RZ, UR7, PT ;  /* 0x00000007ff007c0c */ /* 0x000fe4000bf05270 */
        /* <DEDUP_REMOVED lines=9> */
[----:B------:R-:W-:Y:S01]  /*1880*/  CS2R R140, SRZ ;  /* 0x00000000008c7805 */ /* 0x000fe2000001ff00 */
[----:B------:R-:W-:Y:S02]  /*1890*/  IMAD.MOV.U32 R143, RZ, RZ, RZ ;  /* 0x000000ffff8f7224 */ /* 0x000fe400078e00ff */
[----:B------:R-:W-:Y:S01]  /*18a0*/  IMAD.MOV.U32 R145, RZ, RZ, RZ ;  /* 0x000000ffff917224 */ /* 0x000fe200078e00ff */
[----:B------:R-:W-:Y:S06]  /*18b0*/  @!P0 BRA `(.L_x_18) ;  /* 0x0000000400088947 */ /* 0x000fec0003800000 */
[----:B------:R-:W-:Y:S02]  /*18c0*/  WARPGROUP.DEPBAR.LE gsb0, 0x0 ;  /* 0x00008000000079c5 */ /* 0x000fe40000010000 */
[----:B------:R-:W-:-:S01]  /*18d0*/  FADD R145, RZ, R56 ;  /* 0x00000038ff917221 */ /* 0x000fc20000000000 */
[----:B------:R-:W-:Y:S01]  /*18e0*/  FADD R140, RZ, R57 ;  /* 0x00000039ff8c7221 */ /* 0x000fe20000000000 */
        /* <DEDUP_REMOVED lines=62> */
[----:B------:R-:W-:-:S06]  /*1cd0*/  UMOV UR6, URZ ;  /* 0x0000003f00067c82 */ /* 0x000fcc0008000000 */
.L_x_18:
[----:B------:R-:W-:-:S04]  /*1ce0*/  UIADD3 UR16, UR5, 0x1, URZ ;  /* 0x0000000105107890 */ /* 0x000fc8000fffe03f */
[----:B------:R-:W-:-:S04]  /*1cf0*/  UISETP.NE.AND UP0, UPT, UR16, 0x4, UPT ;  /* 0x000000041000788c */ /* 0x000fc8000bf05270 */
[----:B------:R-:W-:Y:S02]  /*1d00*/  USEL UR8, URZ, 0x1, UP0 ;  /* 0x000000013f087887 */ /* 0x000fe40008000000 */
[----:B------:R-:W-:Y:S02]  /*1d10*/  USEL UR16, UR16, URZ, UP0 ;  /* 0x0000003f10107287 */ /* 0x000fe40008000000 */
[----:B------:R-:W-:-:S06]  /*1d20*/  ULOP3.LUT UR8, UR4, UR8, URZ, 0x3c, !UPT ;  /* 0x0000000804087292 */ /* 0x000fcc000f8e3c3f */
[----:B------:R-:W-:Y:S01]  /*1d30*/  IMAD.U32 R13, RZ, RZ, UR8 ;  /* 0x00000008ff0d7e24 */ /* 0x000fe2000f8e00ff */
[----:B------:R-:W-:-:S06]  /*1d40*/  UMOV UR8, 0x1 ;  /* 0x0000000100087882 */ /* 0x000fcc0000000000 */
.L_x_13:
[----:B------:R-:W-:-:S04]  /*1d50*/  UISETP.LT.AND UP0, UPT, UR9, 0x1, UPT ;  /* 0x000000010900788c */ /* 0x000fc8000bf01270 */
[----:B------:R-:W-:-:S04]  /*1d60*/  USEL UR12, UR9, 0x1, UP0 ;  /* 0x00000001090c7887 */ /* 0x000fc80008000000 */
[----:B------:R-:W-:-:S04]  /*1d70*/  UIADD3 UR12, UR9, -UR12, URZ ;  /* 0x8000000c090c7290 */ /* 0x000fc8000fffe03f */
[----:B------:R-:W-:-:S06]  /*1d80*/  UISETP.GE.AND UP0, UPT, UR12, 0x1, UPT ;  /* 0x000000010c00788c */ /* 0x000fcc000bf06270 */
[----:B------:R-:W-:-:S13]  /*1d90*/  PLOP3.LUT P0, PT, PT, PT, UP0, 0x80, 0x0 ;  /* 0x000000000000781c */ /* 0x000fda0003f0f008 */
[----:B------:R-:W-:Y:S05]  /*1da0*/  @!P0 BRA `(.L_x_19) ;  /* 0x0000000800008947 */ /* 0x000fea0003800000 */
[----:B01----:R-:W-:Y:S01]  /*1db0*/  IMAD.U32 R10, RZ, RZ, UR12 ;  /* 0x0000000cff0a7e24 */ /* 0x003fe2000f8e00ff */
[----:B------:R-:W-:Y:S01]  /*1dc0*/  UMOV UR17, UR5 ;  /* 0x0000000500117c82 */ /* 0x000fe20008000000 */
[----:B------:R-:W-:-:S05]  /*1dd0*/  ULDC UR20, c[0x0][0x50c] ;  /* 0x0001430000147ab9 */ /* 0x000fca0000000800 */
.L_x_27:
[----:B------:R-:W-:-:S13]  /*1de0*/  ISETP.NE.AND P1, PT, R142, 0x3, PT ;  /* 0x000000038e00780c */ /* 0x000fda0003f25270 */
[----:B01----:R-:W-:Y:S05]  /*1df0*/  @!P1 BRA `(.L_x_20) ;  /* 0x0000000000049947 */ /* 0x003fea0003800000 */
[----:B------:R-:W-:Y:S01]  /*1e00*/  BPT.TRAP 0x1 ;  /* 0x000000040000795c */ /* 0x000fe20000300000 */
.L_x_20:
[----:B------:R-:W0:Y:S01]  /*1e10*/  S2UR UR12, SR_CgaCtaId ;  /* 0x00000000000c79c3 */ /* 0x000e220000008800 */
[----:B------:R-:W-:Y:S01]  /*1e20*/  UMOV UR10, 0x400 ;  /* 0x00000400000a7882 */ /* 0x000fe20000000000 */
[----:B------:R-:W-:Y:S01]  /*1e30*/  SHF.L.U32 R11, R13, 0x1f, RZ ;  /* 0x0000001f0d0b7819 */ /* 0x000fe200000006ff */
[----:B0-----:R-:W-:-:S04]  /*1e40*/  ULEA UR10, UR12, UR10, 0x18 ;  /* 0x0000000a0c0a7291 */ /* 0x001fc8000f8ec03f */
[----:B------:R-:W-:-:S09]  /*1e50*/  ULEA UR12, UR16, UR10, 0x3 ;  /* 0x0000000a100c7291 */ /* 0x000fd2000f8e183f */
[----:B------:R0:W1:Y:S01]  /*1e60*/  SYNCS.PHASECHK.TRANS64.TRYWAIT P0, [UR12], R11 ;  /* 0x0000000bff0075a7 */ /* 0x000062000800014c */
[----:B------:R-:W-:Y:S05]  /*1e70*/  @!P1 BRA `(.L_x_21) ;  /* 0x0000000000049947 */ /* 0x000fea0003800000 */
[----:B------:R-:W-:Y:S01]  /*1e80*/  BPT.TRAP 0x1 ;  /* 0x000000040000795c */ /* 0x000fe20000300000 */
.L_x_21:
[----:B-1----:R-:W-:Y:S05]  /*1e90*/  @P0 BRA `(.L_x_22) ;  /* 0x0000000000080947 */ /* 0x002fea0003800000 */
[----:B------:R-:W1:Y:S02]  /*1ea0*/  SYNCS.PHASECHK.TRANS64.TRYWAIT P0, [UR12], R11 ;  /* 0x0000000bff0075a7 */ /* 0x000e64000800014c */
[----:B-1----:R-:W-:Y:S05]  /*1eb0*/  @!P0 BRA `(.L_x_23) ;  /* 0x00000074001c8947 */ /* 0x002fea0003800000 */
.L_x_22:
[----:B------:R-:W-:Y:S01]  /*1ec0*/  UIADD3 UR12, UR10, 0x8100, URZ ;  /* 0x000081000a0c7890 */ /* 0x000fe2000fffe03f */
[----:B------:R-:W-:Y:S01]  /*1ed0*/  WARPGROUP.ARRIVE ;  /* 0x00000000000079c5 */ /* 0x000fe20000000000 */
[----:B------:R-:W-:Y:S02]  /*1ee0*/  UISETP.NE.AND UP0, UPT, UR7, URZ, UPT ;  /* 0x0000003f0700728c */ /* 0x000fe4000bf05270 */
[----:B------:R-:W-:Y:S02]  /*1ef0*/  USHF.R.U32.HI UR12, URZ, 0x4, UR12 ;  /* 0x000000043f0c7899 */ /* 0x000fe4000801160c */
[----:B------:R-:W-:Y:S02]  /*1f00*/  USEL UR8, UR8, URZ, !UP0 ;  /* 0x0000003f08087287 */ /* 0x000fe4000c000000 */
[----:B------:R-:W-:Y:S02]  /*1f10*/  ULOP3.LUT UR7, UR12, 0x3fff, URZ, 0xc0, !UPT ;  /* 0x00003fff0c077892 */ /* 0x000fe4000f8ec03f */
[----:B------:R-:W-:-:S02]  /*1f20*/  ULOP3.LUT UR12, UR11, 0x10000, URZ, 0xfc, !UPT ;  /* 0x000100000b0c7892 */ /* 0x000fc4000f8efc3f */
[----:B------:R-:W-:Y:S02]  /*1f30*/  ULOP3.LUT UR7, UR7, 0x10000, URZ, 0xfc, !UPT ;  /* 0x0001000007077892 */ /* 0x000fe4000f8efc3f */
[----:B------:R-:W-:Y:S02]  /*1f40*/  UISETP.NE.U32.AND UP0, UPT, UR8, URZ, UPT ;  /* 0x0000003f0800728c */ /* 0x000fe4000bf05070 */
[----:B------:R-:W-:Y:S02]  /*1f50*/  ULEA UR12, UR16, UR12, 0x9 ;  /* 0x0000000c100c7291 */ /* 0x000fe4000f8e483f */
[----:B------:R-:W-:Y:S02]  /*1f60*/  ULEA UR14, UR16, UR7, 0x7 ;  /* 0x00000007100e7291 */ /* 0x000fe4000f8e383f */
[----:B------:R-:W-:Y:S01]  /*1f70*/  UIADD3 UR7, UR12, 0x100, URZ ;  /* 0x000001000c077890 */ /* 0x000fe2000fffe03f */
[----:B------:R-:W-:Y:S01]  /*1f80*/  UMOV UR13, 0xc0000010 ;  /* 0xc0000010000d7882 */ /* 0x000fe20000000000 */
[----:B------:R-:W-:Y:S01]  /*1f90*/  UMOV UR15, 0xc0000010 ;  /* 0xc0000010000f7882 */ /* 0x000fe20000000000 */
[----:B------:R-:W-:-:S04]  /*1fa0*/  UIADD3 UR6, UR6, 0x1, URZ ;  /* 0x0000000106067890 */ /* 0x000fc8000fffe03f */
[----:B------:R-:W-:Y:S01]  /*1fb0*/  QGMMA.64x64x32.F32.E4M3.E4M3 R56, gdesc[UR12], R56, UP0 ;  /* 0x00e000000c3879f3 */ /* 0x000fe2000bf00838 */
[----:B------:R-:W-:Y:S01]  /*1fc0*/  UMOV UR12, UR7 ;  /* 0x00000007000c7c82 */ /* 0x000fe20008000000 */
[----:B------:R-:W-:Y:S02]  /*1fd0*/  UMOV UR13, 0xc0000010 ;  /* 0xc0000010000d7882 */ /* 0x000fe40000000000 */
[----:B------:R-:W-:Y:S01]  /*1fe0*/  QGMMA.64x64x32.F32.E4M3.E4M3 R24, gdesc[UR12], R24, UP0, gsb0 ;  /* 0x00e000000c1879f3 */ /* 0x000fe2000b800818 */
[----:B------:R-:W-:-:S04]  /*1ff0*/  UISETP.NE.AND UP0, UPT, UR6, UR20, UPT ;  /* 0x000000140600728c */ /* 0x000fc8000bf05270 */
[----:B------:R-:W-:-:S06]  /*2000*/  USEL UR7, URZ, 0x1, UP0 ;  /* 0x000000013f077887 */ /* 0x000fcc0008000000 */
[----:B------:R-:W-:Y:S01]  /*2010*/  ISETP.NE.AND P0, PT, RZ, UR7, PT ;  /* 0x00000007ff007c0c */ /* 0x000fe2000bf05270 */
[----:B------:R-:W-:-:S12]  /*2020*/  WARPGROUP.DEPBAR.LE gsb0, 0x1 ;  /* 0x00008000000079c5 */ /* 0x000fd80000010100 */
[----:B------:R-:W-:Y:S05]  /*2030*/  @!P0 BRA `(.L_x_24) ;  /* 0x0000000400088947 */ /* 0x000fea0003800000 */
[----:B------:R-:W-:Y:S02]  /*2040*/  WARPGROUP.DEPBAR.LE gsb0, 0x0 ;  /* 0x00008000000079c5 */ /* 0x000fe40000010000 */
[----:B------:R-:W-:-:S01]  /*2050*/  FADD R145, R56, R145 ;  /* 0x0000009138917221 */ /* 0x000fc20000000000 */
[----:B------:R-:W-:Y:S01]  /*2060*/  FADD R140, R57, R140 ;  /* 0x0000008c398c7221 */ /* 0x000fe20000000000 */
        /* <DEDUP_REMOVED lines=62> */
[----:B------:R-:W-:-:S06]  /*2450*/  UMOV UR6, URZ ;  /* 0x0000003f00067c82 */ /* 0x000fcc0008000000 */
.L_x_24:
[----:B------:R-:W-:Y:S05]  /*2460*/  @!P1 BRA `(.L_x_25) ;  /* 0x0000000000049947 */ /* 0x000fea0003800000 */
[----:B------:R-:W-:Y:S01]  /*2470*/  BPT.TRAP 0x1 ;  /* 0x000000040000795c */ /* 0x000fe20000300000 */
.L_x_25:
[----:B------:R-:W-:Y:S01]  /*2480*/  ULEA UR8, UR17, UR10, 0x3 ;  /* 0x0000000a11087291 */ /* 0x000fe2000f8e183f */
[----:B------:R-:W-:-:S03]  /*2490*/  ISETP.GT.U32.AND P0, PT, R4, 0x1, PT ;  /* 0x000000010400780c */ /* 0x000fc60003f04070 */
[----:B------:R-:W-:-:S04]  /*24a0*/  UIADD3 UR8, UR8, 0x20, URZ ;  /* 0x0000002008087890 */ /* 0x000fc8000fffe03f */
[----:B------:R-:W-:-:S09]  /*24b0*/  UPRMT UR8, URZ, 0x654, UR8 ;  /* 0x000006543f087896 */ /* 0x000fd20008000008 */
[----:B------:R-:W-:Y:S01]  /*24c0*/  SYNCS.ARRIVE.TRANS64.RED.A1T0 RZ, [UR8], RZ ;  /* 0x000000ffffff79a7 */ /* 0x000fe20008100408 */
[----:B------:R-:W-:Y:S05]  /*24d0*/  @P0 BRA `(.L_x_26) ;  /* 0x0000000000040947 */ /* 0x000fea0003800000 */
[----:B------:R-:W-:Y:S01]  /*24e0*/  BPT.TRAP 0x1 ;  /* 0x000000040000795c */ /* 0x000fe20000300000 */
.L_x_26:
[----:B------:R-:W-:Y:S01]  /*24f0*/  UIADD3 UR16, UR16, 0x1, URZ ;  /* 0x0000000110107890 */ /* 0x000fe2000fffe03f */
[C---:B------:R-:W-:Y:S01]  /*2500*/  ISETP.GT.AND P0, PT, R10.reuse, 0x1, PT ;  /* 0x000000010a00780c */ /* 0x040fe20003f04270 */
[----:B------:R-:W-:Y:S01]  /*2510*/  UIADD3 UR17, UR17, 0x1, URZ ;  /* 0x0000000111117890 */ /* 0x000fe2000fffe03f */
[----:B------:R-:W-:Y:S01]  /*2520*/  VIADD R10, R10, 0xffffffff ;  /* 0xffffffff0a0a7836 */ /* 0x000fe20000000000 */
[----:B------:R-:W-:Y:S02]  /*2530*/  UISETP.NE.AND UP0, UPT, UR16, 0x4, UPT ;  /* 0x000000041000788c */ /* 0x000fe4000bf05270 */
[----:B------:R-:W-:Y:S02]  /*2540*/  UISETP.NE.AND UP1, UPT, UR17, 0x4, UPT ;  /* 0x000000041100788c */ /* 0x000fe4000bf25270 */
[----:B------:R-:W-:Y:S02]  /*2550*/  USEL UR8, URZ, 0x1, UP0 ;  /* 0x000000013f087887 */ /* 0x000fe40008000000 */
[----:B------:R-:W-:-:S02]  /*2560*/  USEL UR16, UR16, URZ, UP0 ;  /* 0x0000003f10107287 */ /* 0x000fc40008000000 */
[----:B------:R-:W-:Y:S02]  /*2570*/  USEL UR17, UR17, URZ, UP1 ;  /* 0x0000003f11117287 */ /* 0x000fe40008800000 */
[----:B------:R-:W-:Y:S01]  /*2580*/  LOP3.LUT R13, R13, UR8, RZ, 0x3c, !PT ;  /* 0x000000080d0d7c12 */ /* 0x000fe2000f8e3cff */
[----:B------:R-:W-:Y:S01]  /*2590*/  UMOV UR8, 0x1 ;  /* 0x0000000100087882 */ /* 0x000fe20000000000 */
[----:B------:R-:W-:Y:S08]  /*25a0*/  @P0 BRA `(.L_x_27) ;  /* 0xfffffff8000c0947 */ /* 0x000ff0000383ffff */
.L_x_19:
[----:B------:R-:W-:Y:S01]  /*25b0*/  UISETP.NE.AND UP0, UPT, UR6, URZ, UPT ;  /* 0x0000003f0600728c */ /* 0x000fe2000bf05270 */
[----:B01----:R-:W0:Y:S03]  /*25c0*/  LDC R10, c[0x0][0x28c] ;  /* 0x0000a300ff0a7b82 */ /* 0x003e260000000800 */
[----:B------:R-:W-:-:S06]  /*25d0*/  USEL UR6, URZ, 0x1, !UP0 ;  /* 0x000000013f067887 */ /* 0x000fcc000c000000 */
[----:B------:R-:W-:Y:S02]  /*25e0*/  ISETP.NE.AND P0, PT, RZ, UR6, PT ;  /* 0x00000006ff007c0c */ /* 0x000fe4000bf05270 */
[----:B0-----:R-:W-:-:S11]  /*25f0*/  ISETP.GE.AND P1, PT, R10, 0x1, PT ;  /* 0x000000010a00780c */ /* 0x001fd60003f26270 */
[----:B------:R-:W-:Y:S05]  /*2600*/  @!P0 BRA `(.L_x_28) ;  /* 0x0000000400048947 */ /* 0x000fea0003800000 */
[----:B------:R-:W-:Y:S02]  /*2610*/  WARPGROUP.DEPBAR.LE gsb0, 0x0 ;  /* 0x00008000000079c5 */ /* 0x000fe40000010000 */
[----:B------:R-:W-:Y:S01]  /*2620*/  FADD R145, R56, R145 ;  /* 0x0000009138917221 */ /* 0x000fe20000000000 */
        /* <DEDUP_REMOVED lines=62> */
[----:B------:R-:W-:-:S07]  /*2a10*/  FADD R18, R18, R55 ;  /* 0x0000003712127221 */ /* 0x000fce0000000000 */
.L_x_28:
[----:B------:R-:W-:Y:S02]  /*2a20*/  WARPGROUP.DEPBAR.LE gsb0, 0x0 ;  /* 0x00008000000079c5 */ /* 0x000fe40000010000 */
[----:B------:R-:W-:Y:S05]  /*2a30*/  @!P1 BRA `(.L_x_29) ;  /* 0x0000000000389947 */ /* 0x000fea0003800000 */
[----:B------:R-:W-:-:S13]  /*2a40*/  ISETP.NE.AND P0, PT, R142, 0x3, PT ;  /* 0x000000038e00780c */ /* 0x000fda0003f05270 */
[----:B------:R-:W-:Y:S05]  /*2a50*/  @!P0 BRA `(.L_x_30) ;  /* 0x0000000000048947 */ /* 0x000fea0003800000 */
[----:B------:R-:W-:Y:S01]  /*2a60*/  BPT.TRAP 0x1 ;  /* 0x000000040000795c */ /* 0x000fe20000300000 */
.L_x_30:
[----:B------:R-:W-:Y:S01]  /*2a70*/  UISETP.LT.AND UP0, UPT, UR9, 0x1, UPT ;  /* 0x000000010900788c */ /* 0x000fe2000bf01270 */
[----:B------:R-:W-:-:S03]  /*2a80*/  ISETP.GT.U32.AND P0, PT, R4, 0x1, PT ;  /* 0x000000010400780c */ /* 0x000fc60003f04070 */
[----:B------:R-:W-:-:S04]  /*2a90*/  USEL UR6, UR9, 0x1, UP0 ;  /* 0x0000000109067887 */ /* 0x000fc80008000000 */
[----:B------:R-:W-:-:S04]  /*2aa0*/  UIADD3 UR6, UR5, UR9, -UR6 ;  /* 0x0000000905067290 */ /* 0x000fc8000fffe806 */
[----:B------:R-:W-:-:S04]  /*2ab0*/  USHF.L.U32 UR6, UR6, 0x3, URZ ;  /* 0x0000000306067899 */ /* 0x000fc8000800063f */
[----:B------:R-:W-:-:S04]  /*2ac0*/  ULOP3.LUT UR6, UR6, 0x18, URZ, 0xc0, !UPT ;  /* 0x0000001806067892 */ /* 0x000fc8000f8ec03f */
[----:B------:R-:W-:-:S04]  /*2ad0*/  UIADD3 UR6, UR10, 0x20, UR6 ;  /* 0x000000200a067890 */ /* 0x000fc8000fffe006 */
[----:B------:R-:W-:-:S09]  /*2ae0*/  UPRMT UR6, URZ, 0x654, UR6 ;  /* 0x000006543f067896 */ /* 0x000fd20008000006 */
[----:B------:R-:W-:Y:S01]  /*2af0*/  SYNCS.ARRIVE.TRANS64.RED.A1T0 RZ, [UR6], RZ ;  /* 0x000000ffffff79a7 */ /* 0x000fe20008100406 */
[----:B------:R-:W-:Y:S05]  /*2b00*/  @P0 BRA `(.L_x_29) ;  /* 0x0000000000040947 */ /* 0x000fea0003800000 */
[----:B------:R-:W-:Y:S01]  /*2b10*/  BPT.TRAP 0x1 ;  /* 0x000000040000795c */ /* 0x000fe20000300000 */
.L_x_29:
[----:B------:R-:W0:Y:S01]  /*2b20*/  LDC R14, c[0x0][0x288] ;  /* 0x0000a200ff0e7b82 */ /* 0x000e220000000800 */
[----:B------:R-:W-:Y:S01]  /*2b30*/  IMAD.SHL.U32 R33, R6, 0x40, RZ ;  /* 0x0000004006217824 */ /* 0x000fe200078e00ff */
[--C-:B------:R-:W-:Y:S01]  /*2b40*/  SHF.R.U32.HI R10, RZ, 0x2, R0.reuse ;  /* 0x00000002ff0a7819 */ /* 0x100fe20000011600 */
[----:B------:R-:W-:Y:S01]  /*2b50*/  IMAD.SHL.U32 R34, R7, 0x100, RZ ;  /* 0x0000010007227824 */ /* 0x000fe200078e00ff */
[C---:B------:R-:W-:Y:S01]  /*2b60*/  LOP3.LUT R12, R0.reuse, 0x60, RZ, 0xc0, !PT ;  /* 0x00000060000c7812 */ /* 0x040fe200078ec0ff */
[----:B------:R-:W-:Y:S01]  /*2b70*/  ULDC UR6, c[0x0][0x284] ;  /* 0x0000a10000067ab9 */ /* 0x000fe20000000800 */
[----:B------:R-:W-:Y:S01]  /*2b80*/  SHF.R.U32.HI R13, RZ, 0x7, R0 ;  /* 0x00000007ff0d7819 */ /* 0x000fe20000011600 */
[----:B------:R-:W-:Y:S01]  /*2b90*/  IMAD.SHL.U32 R26, R0, 0x2, RZ ;  /* 0x00000002001a7824 */ /* 0x000fe200078e00ff */
[----:B------:R-:W-:Y:S01]  /*2ba0*/  LOP3.LUT R11, R10, 0x7, RZ, 0xc0, !PT ;  /* 0x000000070a0b7812 */ /* 0x000fe200078ec0ff */
[----:B------:R-:W-:Y:S01]  /*2bb0*/  IMAD.MOV.U32 R32, RZ, RZ, -0x1 ;  /* 0xffffffffff207424 */ /* 0x000fe200078e00ff */
[----:B------:R-:W-:-:S02]  /*2bc0*/  SHF.R.U32.HI R12, RZ, 0x1, R12 ;  /* 0x00000001ff0c7819 */ /* 0x000fc4000001160c */
[----:B------:R-:W-:Y:S02]  /*2bd0*/  LOP3.LUT R10, R13, 0x1, RZ, 0xc0, !PT ;  /* 0x000000010d0a7812 */ /* 0x000fe400078ec0ff */
[----:B------:R-:W-:Y:S02]  /*2be0*/  IADD3 R15, RZ, -R12, -R11 ;  /* 0x8000000cff0f7210 */ /* 0x000fe40007ffe80b */
[----:B------:R-:W-:Y:S01]  /*2bf0*/  LOP3.LUT R13, R0, 0x3, RZ, 0xc0, !PT ;  /* 0x00000003000d7812 */ /* 0x000fe200078ec0ff */
[C---:B------:R-:W-:Y:S01]  /*2c00*/  IMAD.SHL.U32 R24, R10.reuse, 0x40, RZ ;  /* 0x000000400a187824 */ /* 0x040fe200078e00ff */
[----:B------:R-:W-:Y:S01]  /*2c10*/  LOP3.LUT R26, R33, 0x6, R26, 0xf8, !PT ;  /* 0x00000006211a7812 */ /* 0x000fe200078ef81a */
[----:B------:R-:W-:-:S03]  /*2c20*/  IMAD R15, R10, -0x40, R15 ;  /* 0xffffffc00a0f7824 */ /* 0x000fc600078e020f */
[----:B------:R-:W-:Y:S01]  /*2c30*/  LOP3.LUT R35, R24, 0x40, R11, 0xe2, !PT ;  /* 0x0000004018237812 */ /* 0x000fe200078ee20b */
[----:B------:R-:W-:Y:S01]  /*2c40*/  IMAD.WIDE R24, R7, 0x100, RZ ;  /* 0x0000010007187825 */ /* 0x000fe200078e02ff */
[----:B0-----:R-:W-:-:S03]  /*2c50*/  ISETP.GE.AND P0, PT, R33, R14, PT ;  /* 0x0000000e2100720c */ /* 0x001fc60003f06270 */
[----:B------:R-:W-:Y:S01]  /*2c60*/  IMAD R6, R13, -0x2, R14 ;  /* 0xfffffffe0d067824 */ /* 0x000fe200078e020e */
[C---:B------:R-:W-:Y:S02]  /*2c70*/  ISETP.GE.OR P0, PT, R34.reuse, UR6, P0 ;  /* 0x0000000622007c0c */ /* 0x040fe40008706670 */
[----:B------:R-:W-:Y:S01]  /*2c80*/  IADD3 R34, -R34, UR6, R15 ;  /* 0x0000000622227c10 */ /* 0x000fe2000fffe10f */
[----:B------:R-:W-:Y:S01]  /*2c90*/  IMAD.IADD R33, R6, 0x1, -R33 ;  /* 0x0000000106217824 */ /* 0x000fe200078e0a21 */
[----:B------:R-:W-:-:S09]  /*2ca0*/  LOP3.LUT R35, R24, R35, R12, 0xfe, !PT ;  /* 0x0000002318237212 */ /* 0x000fd200078efe0c */
[----:B------:R-:W-:Y:S05]  /*2cb0*/  @P0 BRA `(.L_x_31) ;  /* 0x0000004800200947 */ /* 0x000fea0003800000 */
[----:B------:R-:W0:Y:S01]  /*2cc0*/  LDC.64 R30, c[0x0][0x5c8] ;  /* 0x00017200ff1e7b82 */ /* 0x000e220000000a00 */
[----:B------:R-:W-:Y:S01]  /*2cd0*/  SHF.R.S32.HI R36, RZ, 0x1f, R5 ;  /* 0x0000001fff247819 */ /* 0x000fe20000011405 */
[----:B------:R-:W-:Y:S01]  /*2ce0*/  ULDC.64 UR6, c[0x0][0x5d0] ;  /* 0x0001740000067ab9 */ /* 0x000fe20000000a00 */
[----:B------:R-:W-:Y:S01]  /*2cf0*/  SHF.R.S32.HI R27, RZ, 0x1f, R26 ;  /* 0x0000001fff1b7819 */ /* 0x000fe2000001141a */
[----:B------:R-:W-:Y:S02]  /*2d00*/  BSSY B0, `(.L_x_31) ;  /* 0x0000483000007945 */ /* 0x000fe40003800000 */
[----:B------:R-:W-:-:S04]  /*2d10*/  IMAD R6, R36, UR6, RZ ;  /* 0x0000000624067c24 */ /* 0x000fc8000f8e02ff */
[C---:B------:R-:W-:Y:S02]  /*2d20*/  IMAD R11, R5.reuse, UR7, R6 ;  /* 0x00000007050b7c24 */ /* 0x040fe4000f8e0206 */
[----:B------:R-:W-:Y:S01]  /*2d30*/  IMAD.WIDE.U32 R6, R5, UR6, R26 ;  /* 0x0000000605067c25 */ /* 0x000fe2000f8e001a */
[----:B------:R-:W-:-:S03]  /*2d40*/  ULDC.64 UR6, c[0x0][0x5c0] ;  /* 0x0001700000067ab9 */ /* 0x000fc60000000a00 */
[----:B------:R-:W-:Y:S02]  /*2d50*/  IMAD.IADD R7, R7, 0x1, R11 ;  /* 0x0000000107077824 */ /* 0x000fe400078e020b */
[----:B0-----:R-:W-:Y:S01]  /*2d60*/  IMAD R10, R25, R30, RZ ;  /* 0x0000001e190a7224 */ /* 0x001fe200078e02ff */
[----:B------:R-:W-:-:S03]  /*2d70*/  SHF.L.U64.HI R28, R30, 0x7, R31 ;  /* 0x000000071e1c7819 */ /* 0x000fc6000001021f */
[C---:B------:R-:W-:Y:S02]  /*2d80*/  IMAD R13, R35.reuse, R31, R10 ;  /* 0x0000001f230d7224 */ /* 0x040fe400078e020a */
[----:B------:R-:W-:-:S04]  /*2d90*/  IMAD.WIDE.U32 R10, R35, R30, R6 ;  /* 0x0000001e230a7225 */ /* 0x000fc800078e0006 */
[----:B------:R-:W-:Y:S01]  /*2da0*/  IMAD.IADD R11, R11, 0x1, R13 ;  /* 0x000000010b0b7824 */ /* 0x000fe200078e020d */
[----:B------:R-:W-:Y:S01]  /*2db0*/  IADD3 R14, P2, R10, UR6, RZ ;  /* 0x000000060a0e7c10 */ /* 0x000fe2000ff5e0ff */
[C---:B------:R-:W-:Y:S01]  /*2dc0*/  IMAD.SHL.U32 R7, R30.reuse, 0x80, RZ ;  /* 0x000000801e077824 */ /* 0x040fe200078e00ff */
[C---:B------:R-:W-:Y:S02]  /*2dd0*/  LEA R6, P4, R30.reuse, R10, 0x3 ;  /* 0x0000000a1e067211 */ /* 0x040fe400078818ff */
[----:B------:R-:W-:Y:S02]  /*2de0*/  IADD3.X R15, R11, UR7, RZ, P2, !PT ;  /* 0x000000070b0f7c10 */ /* 0x000fe400097fe4ff */
[----:B---3-5:R-:W-:Y:S02]  /*2df0*/  FSETP.NEU.AND P2, PT, R9, RZ, PT ;  /* 0x000000ff0900720b */ /* 0x028fe40003f4d000 */
[----:B------:R-:W-:Y:S02]  /*2e00*/  LEA.HI.X R29, R30, R11, R31, 0x3, P4 ;  /* 0x0000000b1e1d7211 */ /* 0x000fe400020f1c1f */
[----:B------:R-:W-:-:S02]  /*2e10*/  IADD3 R12, P4, R6, UR6, RZ ;  /* 0x00000006060c7c10 */ /* 0x000fc4000ff9e0ff */
[--C-:B------:R-:W-:Y:S02]  /*2e20*/  IADD3 R10, P1, P0, R10, UR6, R7.reuse ;  /* 0x000000060a0a7c10 */ /* 0x100fe4000f83e007 */
[----:B------:R-:W-:Y:S02]  /*2e30*/  IADD3 R6, P5, P6, R6, UR6, R7 ;  /* 0x0000000606067c10 */ /* 0x000fe4000febe007 */
[--C-:B------:R-:W-:Y:S02]  /*2e40*/  IADD3.X R11, R11, UR7, R28.reuse, P1, P0 ;  /* 0x000000070b0b7c10 */ /* 0x100fe40008fe041c */
[C---:B------:R-:W-:Y:S02]  /*2e50*/  IADD3.X R13, R29.reuse, UR7, RZ, P4, !PT ;  /* 0x000000071d0d7c10 */ /* 0x040fe4000a7fe4ff */
[----:B------:R-:W-:Y:S01]  /*2e60*/  IADD3.X R7, R29, UR7, R28, P5, P6 ;  /* 0x000000071d077c10 */ /* 0x000fe2000afec41c */
[----:B------:R-:W-:Y:S06]  /*2e70*/  @!P2 BRA `(.L_x_32) ;  /* 0x00000034009ca947 */ /* 0x000fec0003800000 */
[----:B------:R-:W-:Y:S01]  /*2e80*/  ULDC.64 UR6, c[0x0][0x5b8] ;  /* 0x00016e0000067ab9 */ /* 0x000fe20000000a00 */
[----:B------:R-:W-:Y:S01]  /*2e90*/  ISETP.GE.AND P0, PT, R34, 0x1, PT ;  /* 0x000000012200780c */ /* 0x000fe20003f06270 */
[----:B------:R-:W-:Y:S01]  /*2ea0*/  IMAD R28, R36, UR6, RZ ;  /* 0x00000006241c7c24 */ /* 0x000fe2000f8e02ff */
[----:B------:R-:W-:Y:S01]  /*2eb0*/  ULDC.64 UR10, c[0x0][0x5a8] ;  /* 0x00016a00000a7ab9 */ /* 0x000fe20000000a00 */
[----:B------:R-:W-:Y:S01]  /*2ec0*/  IMAD.WIDE.U32 R26, R5, UR6, R26 ;  /* 0x00000006051a7c25 */ /* 0x000fe2000f8e001a */
[----:B------:R-:W-:Y:S01]  /*2ed0*/  ISETP.LT.OR P4, PT, R33, 0x1, !P0 ;  /* 0x000000012100780c */ /* 0x000fe20004781670 */
[----:B------:R-:W-:Y:S02]  /*2ee0*/  BSSY B1, `(.L_x_33) ;  /* 0x000000c000017945 */ /* 0x000fe40003800000 */
[----:B------:R-:W-:Y:S01]  /*2ef0*/  IMAD R5, R5, UR7, R28 ;  /* 0x0000000705057c24 */ /* 0x000fe2000f8e021c */
[----:B------:R-:W-:Y:S02]  /*2f00*/  ULDC.64 UR6, c[0x0][0x5b0] ;  /* 0x00016c0000067ab9 */ /* 0x000fe40000000a00 */
[----:B------:R-:W-:-:S02]  /*2f10*/  IMAD R30, R25, UR6, RZ ;  /* 0x00000006191e7c24 */ /* 0x000fc4000f8e02ff */
[----:B------:R-:W-:Y:S02]  /*2f20*/  IMAD.IADD R27, R27, 0x1, R5 ;  /* 0x000000011b1b7824 */ /* 0x000fe400078e0205 */
[C---:B------:R-:W-:Y:S02]  /*2f30*/  IMAD R5, R35.reuse, UR7, R30 ;  /* 0x0000000723057c24 */ /* 0x040fe4000f8e021e */
[----:B------:R-:W-:-:S03]  /*2f40*/  IMAD.WIDE.U32 R28, R35, UR6, R26 ;  /* 0x00000006231c7c25 */ /* 0x000fc6000f8e001a */
[----:B------:R-:W-:-:S04]  /*2f50*/  IADD3 R28, P1, R28, UR10, RZ ;  /* 0x0000000a1c1c7c10 */ /* 0x000fc8000ff3e0ff */
[--C-:B------:R-:W-:Y:S02]  /*2f60*/  IADD3.X R29, R29, UR11, R5.reuse, P1, !PT ;  /* 0x0000000b1d1d7c10 */ /* 0x100fe40008ffe405 */
[----:B------:R-:W-:Y:S01]  /*2f70*/  PRMT R5, RZ, 0x7610, R5 ;  /* 0x00007610ff057816 */ /* 0x000fe20000000005 */
[----:B------:R-:W-:Y:S06]  /*2f80*/  @P4 BRA `(.L_x_34) ;  /* 0x0000000000044947 */ /* 0x000fec0003800000 */
[----:B------:R0:W5:Y:S02]  /*2f90*/  LDG.E.U8 R5, desc[UR18][R28.64] ;  /* 0x000000121c057981 */ /* 0x000164000c1e1100 */
.L_x_34:
[----:B------:R-:W-:Y:S05]  /*2fa0*/  BSYNC B1 ;  /* 0x0000000000017941 */ /* 0x000fea0003800000 */
.L_x_33:
[----:B-----5:R-:W-:Y:S01]  /*2fb0*/  LOP3.LUT R5, R5, 0xff, RZ, 0xc0, !PT ;  /* 0x000000ff05057812 */ /* 0x020fe200078ec0ff */
[----:B------:R-:W-:Y:S01]  /*2fc0*/  BSSY B1, `(.L_x_35) ;  /* 0x000000b000017945 */ /* 0x000fe20003800000 */
[----:B------:R-:W-:Y:S02]  /*2fd0*/  ISETP.LT.OR P2, PT, R33, 0x2, !P0 ;  /* 0x000000022100780c */ /* 0x000fe40004741670 */
[----:B------:R-:W-:-:S05]  /*2fe0*/  F2FP.F16.E4M3.UNPACK_B R5, R5 ;  /* 0x00000005ff05723e */ /* 0x000fca00020006ff */
[----:B------:R-:W-:Y:S01]  /*2ff0*/  HADD2.F32 R30, -RZ, R5.H0_H0 ;  /* 0x20000005ff1e7230 */ /* 0x000fe20000004100 */
[----:B------:R-:W-:-:S04]  /*3000*/  PRMT R5, RZ, 0x7610, R5 ;  /* 0x00007610ff057816 */ /* 0x000fc80000000005 */
[----:B------:R-:W-:-:S04]  /*3010*/  FMUL R30, R30, R9 ;  /* 0x000000091e1e7220 */ /* 0x000fc80000400000 */
[----:B--2---:R-:W-:-:S05]  /*3020*/  FFMA R30, R145, R8, R30 ;  /* 0x00000008911e7223 */ /* 0x004fca000000001e */
[----:B------:R-:W-:-:S05]  /*3030*/  F2FP.SATFINITE.E4M3.F32.PACK_AB_MERGE_C R31, RZ, R30, RZ ;  /* 0x0000001eff1f723e */ /* 0x000fca00048070ff */
[----:B------:R1:W-:Y:S01]  /*3040*/  @!P4 STG.E.U8 desc[UR18][R14.64], R31 ;  /* 0x0000001f0e00c986 */ /* 0x0003e2000c101112 */
[----:B------:R-:W-:Y:S05]  /*3050*/  @P2 BRA `(.L_x_36) ;  /* 0x0000000000042947 */ /* 0x000fea0003800000 */
[----:B------:R2:W5:Y:S02]  /*3060*/  LDG.E.U8 R5, desc[UR18][R28.64+0x1] ;  /* 0x000001121c057981 */ /* 0x000564000c1e1100 */
.L_x_36:
[----:B------:R-:W-:Y:S05]  /*3070*/  BSYNC B1 ;  /* 0x0000000000017941 */ /* 0x000fea0003800000 */
.L_x_35:
[----:B-----5:R-:W-:Y:S01]  /*3080*/  LOP3.LUT R5, R5, 0xff, RZ, 0xc0, !PT ;  /* 0x000000ff05057812 */ /* 0x020fe200078ec0ff */
[----:B------:R-:W-:Y:S01]  /*3090*/  BSSY B1, `(.L_x_37) ;  /* 0x0000013000017945 */ /* 0x000fe20003800000 */
[----:B------:R-:W-:Y:S02]  /*30a0*/  IADD3 R37, P1, R35, 0x8, RZ ;  /* 0x0000000823257810 */ /* 0x000fe40007f3e0ff */
[----:B------:R-:W-:-:S03]  /*30b0*/  F2FP.F16.E4M3.UNPACK_B R5, R5 ;  /* 0x00000005ff05723e */ /* 0x000fc600020006ff */
[----:B-1----:R-:W-:Y:S01]  /*30c0*/  IMAD.X R31, RZ, RZ, R25, P1 ;  /* 0x000000ffff1f7224 */ /* 0x002fe200008e0619 */
[----:B------:R-:W-:Y:S01]  /*30d0*/  ISETP.GE.AND P1, PT, R34, 0x9, PT ;  /* 0x000000092200780c */ /* 0x000fe20003f26270 */
[----:B------:R-:W-:Y:S02]  /*30e0*/  HADD2.F32 R30, -RZ, R5.H0_H0 ;  /* 0x20000005ff1e7230 */ /* 0x000fe40000004100 */
[----:B------:R-:W-:Y:S01]  /*30f0*/  IMAD R36, R31, UR6, RZ ;  /* 0x000000061f247c24 */ /* 0x000fe2000f8e02ff */
[----:B------:R-:W-:Y:S02]  /*3100*/  ISETP.LT.OR P5, PT, R33, 0x1, !P1 ;  /* 0x000000012100780c */ /* 0x000fe40004fa1670 */
[----:B------:R-:W-:Y:S01]  /*3110*/  FMUL R5, R30, R9 ;  /* 0x000000091e057220 */ /* 0x000fe20000400000 */
[----:B------:R-:W-:-:S04]  /*3120*/  IMAD.WIDE.U32 R30, R37, UR6, R26 ;  /* 0x00000006251e7c25 */ /* 0x000fc8000f8e001a */
[----:B------:R-:W-:Y:S01]  /*3130*/  FFMA R5, R140, R8, R5 ;  /* 0x000000088c057223 */ /* 0x000fe20000000005 */
[----:B------:R-:W-:Y:S01]  /*3140*/  IMAD R37, R37, UR7, R36 ;  /* 0x0000000725257c24 */ /* 0x000fe2000f8e0224 */
[----:B------:R-:W-:-:S03]  /*3150*/  IADD3 R30, P4, R30, UR10, RZ ;  /* 0x0000000a1e1e7c10 */ /* 0x000fc6000ff9e0ff */
[----:B------:R-:W-:Y:S02]  /*3160*/  F2FP.SATFINITE.E4M3.F32.PACK_AB_MERGE_C R39, RZ, R5, RZ ;  /* 0x00000005ff27723e */ /* 0x000fe400048070ff */
[----:B------:R-:W-:Y:S02]  /*3170*/  IADD3.X R31, R31, UR11, R37, P4, !PT ;  /* 0x0000000b1f1f7c10 */ /* 0x000fe4000a7fe425 */
[----:B------:R-:W-:Y:S01]  /*3180*/  PRMT R5, RZ, 0x7610, R5 ;  /* 0x00007610ff057816 */ /* 0x000fe20000000005 */
[----:B------:R1:W-:Y:S01]  /*3190*/  @!P2 STG.E.U8 desc[UR18][R14.64+0x1], R39 ;  /* 0x000001270e00a986 */ /* 0x0003e2000c101112 */
[----:B------:R-:W-:Y:S05]  /*31a0*/  @P5 BRA `(.L_x_38) ;  /* 0x0000000000045947 */ /* 0x000fea0003800000 */
[----:B------:R3:W5:Y:S02]  /*31b0*/  LDG.E.U8 R5, desc[UR18][R30.64] ;  /* 0x000000121e057981 */ /* 0x000764000c1e1100 */
.L_x_38:
[----:B------:R-:W-:Y:S05]  /*31c0*/  BSYNC B1 ;  /* 0x0000000000017941 */ /* 0x000fea0003800000 */
.L_x_37:
[----:B-----5:R-:W-:Y:S01]  /*31d0*/  LOP3.LUT R5, R5, 0xff, RZ, 0xc0, !PT ;  /* 0x000000ff05057812 */ /* 0x020fe200078ec0ff */
[----:B------:R-:W-:Y:S01]  /*31e0*/  BSSY B1, `(.L_x_39) ;  /* 0x000000b000017945 */ /* 0x000fe20003800000 */
[----:B------:R-:W-:Y:S02]  /*31f0*/  ISETP.LT.OR P2, PT, R33, 0x2, !P1 ;  /* 0x000000022100780c */ /* 0x000fe40004f41670 */
[----:B------:R-:W-:-:S05]  /*3200*/  F2FP.F16.E4M3.UNPACK_B R5, R5 ;  /* 0x00000005ff05723e */ /* 0x000fca00020006ff */
[----:B------:R-:W-:Y:S01]  /*3210*/  HADD2.F32 R36, -RZ, R5.H0_H0 ;  /* 0x20000005ff247230 */ /* 0x000fe20000004100 */
[----:B------:R-:W-:-:S04]  /*3220*/  PRMT R5, RZ, 0x7610, R5 ;  /* 0x00007610ff057816 */ /* 0x000fc80000000005 */
[----:B------:R-:W-:-:S04]  /*3230*/  FMUL R36, R36, R9 ;  /* 0x0000000924247220 */ /* 0x000fc80000400000 */
[----:B------:R-:W-:-:S05]  /*3240*/  FFMA R36, R143, R8, R36 ;  /* 0x000000088f247223 */ /* 0x000fca0000000024 */
[----:B------:R-:W-:-:S05]  /*3250*/  F2FP.SATFINITE.E4M3.F32.PACK_AB_MERGE_C R37, RZ, R36, RZ ;  /* 0x00000024ff25723e */ /* 0x000fca00048070ff */
[----:B------:R4:W-:Y:S01]  /*3260*/  @!P5 STG.E.U8 desc[UR18][R12.64], R37 ;  /* 0x000000250c00d986 */ /* 0x0009e2000c101112 */
[----:B------:R-:W-:Y:S05]  /*3270*/  @P2 BRA `(.L_x_40) ;  /* 0x0000000000042947 */ /* 0x000fea0003800000 */
[----:B------:R0:W5:Y:S02]  /*3280*/  LDG.E.U8 R5, desc[UR18][R30.64+0x1] ;  /* 0x000001121e057981 */ /* 0x000164000c1e1100 */
.L_x_40:
[----:B------:R-:W-:Y:S05]  /*3290*/  BSYNC B1 ;  /* 0x0000000000017941 */ /* 0x000fea0003800000 */
.L_x_39:
[----:B-----5:R-:W-:Y:S01]  /*32a0*/  LOP3.LUT R5, R5, 0xff, RZ, 0xc0, !PT ;  /* 0x000000ff05057812 */ /* 0x020fe200078ec0ff */
[----:B------:R-:W-:Y:S01]  /*32b0*/  BSSY B1, `(.L_x_41) ;  /* 0x000000b000017945 */ /* 0x000fe20003800000 */
[----:B------:R-:W-:Y:S02]  /*32c0*/  ISETP.LT.OR P4, PT, R33, 0x9, !P0 ;  /* 0x000000092100780c */ /* 0x000fe40004781670 */
[----:B------:R-:W-:-:S05]  /*32d0*/  F2FP.F16.E4M3.UNPACK_B R5, R5 ;  /* 0x00000005ff05723e */ /* 0x000fca00020006ff */
[----:B------:R-:W-:-:S05]  /*32e0*/  HADD2.F32 R36, -RZ, R5.H0_H0 ;  /* 0x20000005ff247230 */ /* 0x000fca0000004100 */
[----:B------:R-:W-:-:S04]  /*32f0*/  FMUL R5, R36, R9 ;  /* 0x0000000924057220 */ /* 0x000fc80000400000 */
[----:B------:R-:W-:-:S05]  /*3300*/  FFMA R5, R138, R8, R5 ;  /* 0x000000088a057223 */ /* 0x000fca0000000005 */
[----:B----4-:R-:W-:Y:S02]  /*3310*/  F2FP.SATFINITE.E4M3.F32.PACK_AB_MERGE_C R37, RZ, R5, RZ ;  /* 0x00000005ff25723e */ /* 0x010fe400048070ff */
[----:B------:R-:W-:-:S03]  /*3320*/  PRMT R5, RZ, 0x7610, R5 ;  /* 0x00007610ff057816 */ /* 0x000fc60000000005 */
[----:B------:R4:W-:Y:S01]  /*3330*/  @!P2 STG.E.U8 desc[UR18][R12.64+0x1], R37 ;  /* 0x000001250c00a986 */ /* 0x0009e2000c101112 */
[----:B------:R-:W-:Y:S05]  /*3340*/  @P4 BRA `(.L_x_42) ;  /* 0x0000000000044947 */ /* 0x000fea0003800000 */
[----:B------:R0:W5:Y:S02]  /*3350*/  LDG.E.U8 R5, desc[UR18][R28.64+0x8] ;  /* 0x000008121c057981 */ /* 0x000164000c1e1100 */
.L_x_42:
[----:B------:R-:W-:Y:S05]  /*3360*/  BSYNC B1 ;  /* 0x0000000000017941 */ /* 0x000fea0003800000 */
.L_x_41:
        /* <DEDUP_REMOVED lines=8> */
[----:B----4-:R-:W-:-:S05]  /*33f0*/  F2FP.SATFINITE.E4M3.F32.PACK_AB_MERGE_C R37, RZ, R36, RZ ;  /* 0x00000024ff25723e */ /* 0x010fca00048070ff */
[----:B------:R4:W-:Y:S01]  /*3400*/  @!P4 STG.E.U8 desc[UR18][R14.64+0x8], R37 ;  /* 0x000008250e00c986 */ /* 0x0009e2000c101112 */
[----:B------:R-:W-:Y:S05]  /*3410*/  @P2 BRA `(.L_x_44) ;  /* 0x0000000000042947 */ /* 0x000fea0003800000 */
[----:B------:R0:W5:Y:S02]  /*3420*/  LDG.E.U8 R5, desc[UR18][R28.64+0x9] ;  /* 0x000009121c057981 */ /* 0x000164000c1e1100 */
.L_x_44:
[----:B------:R-:W-:Y:S05]  /*3430*/  BSYNC B1 ;  /* 0x0000000000017941 */ /* 0x000fea0003800000 */
.L_x_43:
        /* <DEDUP_REMOVED lines=12> */
.L_x_46:
[----:B------:R-:W-:Y:S05]  /*3500*/  BSYNC B1 ;  /* 0x0000000000017941 */ /* 0x000fea0003800000 */
.L_x_45:
        /* <DEDUP_REMOVED lines=12> */
.L_x_48:
[----:B------:R-:W-:Y:S05]  /*35d0*/  BSYNC B1 ;  /* 0x0000000000017941 */ /* 0x000fea0003800000 */
.L_x_47:
        /* <DEDUP_REMOVED lines=12> */
.L_x_50:
[----:B------:R-:W-:Y:S05]  /*36a0*/  BSYNC B1 ;  /* 0x0000000000017941 */ /* 0x000fea0003800000 */
.L_x_49:
        /* <DEDUP_REMOVED lines=12> */
.L_x_52:
[----:B------:R-:W-:Y:S05]  /*3770*/  BSYNC B1 ;  /* 0x0000000000017941 */ /* 0x000fea0003800000 */
.L_x_51:
        /* <DEDUP_REMOVED lines=12> */
.L_x_54:
[----:B------:R-:W-:Y:S05]  /*3840*/  BSYNC B1 ;  /* 0x0000000000017941 */ /* 0x000fea0003800000 */
.L_x_53:
        /* <DEDUP_REMOVED lines=12> */
.L_x_56:
[----:B------:R-:W-:Y:S05]  /*3910*/  BSYNC B1 ;  /* 0x0000000000017941 */ /* 0x000fea0003800000 */
.L_x_55:
        /* <DEDUP_REMOVED lines=12> */
.L_x_58:
[----:B------:R-:W-:Y:S05]  /*39e0*/  BSYNC B1 ;  /* 0x0000000000017941 */ /* 0x000fea0003800000 */
.L_x_57:
        /* <DEDUP_REMOVED lines=12> */
.L_x_60:
[----:B------:R-:W-:Y:S05]  /*3ab0*/  BSYNC B1 ;  /* 0x0000000000017941 */ /* 0x000fea0003800000 */
.L_x_59:
        /* <DEDUP_REMOVED lines=12> */
.L_x_62:
[----:B------:R-:W-:Y:S05]  /*3b80*/  BSYNC B1 ;  /* 0x0000000000017941 */ /* 0x000fea0003800000 */
.L_x_61:
        /* <DEDUP_REMOVED lines=12> */
.L_x_64:
[----:B------:R-:W-:Y:S05]  /*3c50*/  BSYNC B1 ;  /* 0x0000000000017941 */ /* 0x000fea0003800000 */
.L_x_63:
        /* <DEDUP_REMOVED lines=12> */
.L_x_66:
[----:B------:R-:W-:Y:S05]  /*3d20*/  BSYNC B1 ;  /* 0x0000000000017941 */ /* 0x000fea0003800000 */
.L_x_65:
        /* <DEDUP_REMOVED lines=12> */
.L_x_68:
[----:B------:R-:W-:Y:S05]  /*3df0*/  BSYNC B1 ;  /* 0x0000000000017941 */ /* 0x000fea0003800000 */
.L_x_67:
        /* <DEDUP_REMOVED lines=12> */
.L_x_70:
[----:B------:R-:W-:Y:S05]  /*3ec0*/  BSYNC B1 ;  /* 0x0000000000017941 */ /* 0x000fea0003800000 */
.L_x_69:
        /* <DEDUP_REMOVED lines=12> */
.L_x_72:
[----:B------:R-:W-:Y:S05]  /*3f90*/  BSYNC B1 ;  /* 0x0000000000017941 */ /* 0x000fea0003800000 */
.L_x_71:
        /* <DEDUP_REMOVED lines=12> */
.L_x_74:
[----:B------:R-:W-:Y:S05]  /*4060*/  BSYNC B1 ;  /* 0x0000000000017941 */ /* 0x000fea0003800000 */
.L_x_73:
        /* <DEDUP_REMOVED lines=12> */
.L_x_76:
[----:B------:R-:W-:Y:S05]  /*4130*/  BSYNC B1 ;  /* 0x0000000000017941 */ /* 0x000fea0003800000 */
.L_x_75:
        /* <DEDUP_REMOVED lines=12> */
.L_x_78:
[----:B------:R-:W-:Y:S05]  /*4200*/  BSYNC B1 ;  /* 0x0000000000017941 */ /* 0x000fea0003800000 */
.L_x_77:
        /* <DEDUP_REMOVED lines=12> */
.L_x_80:
[----:B------:R-:W-:Y:S05]  /*42d0*/  BSYNC B1 ;  /* 0x0000000000017941 */ /* 0x000fea0003800000 */
.L_x_79:
        /* <DEDUP_REMOVED lines=12> */
.L_x_82:
[----:B------:R-:W-:Y:S05]  /*43a0*/  BSYNC B1 ;  /* 0x0000000000017941 */ /* 0x000fea0003800000 */
.L_x_81:
        /* <DEDUP_REMOVED lines=12> */
.L_x_84:
[----:B------:R-:W-:Y:S05]  /*4470*/  BSYNC B1 ;  /* 0x0000000000017941 */ /* 0x000fea0003800000 */
.L_x_83:
        /* <DEDUP_REMOVED lines=12> */
.L_x_86:
[----:B------:R-:W-:Y:S05]  /*4540*/  BSYNC B1 ;  /* 0x0000000000017941 */ /* 0x000fea0003800000 */
.L_x_85:
        /* <DEDUP_REMOVED lines=12> */
.L_x_88:
[----:B------:R-:W-:Y:S05]  /*4610*/  BSYNC B1 ;  /* 0x0000000000017941 */ /* 0x000fea0003800000 */
.L_x_87:
        /* <DEDUP_REMOVED lines=12> */
.L_x_90:
[----:B------:R-:W-:Y:S05]  /*46e0*/  BSYNC B1 ;  /* 0x0000000000017941 */ /* 0x000fea0003800000 */
.L_x_89:
        /* <DEDUP_REMOVED lines=12> */
.L_x_92:
[----:B------:R-:W-:Y:S05]  /*47b0*/  BSYNC B1 ;  /* 0x0000000000017941 */ /* 0x000fea0003800000 */
.L_x_91:
[----:B-----5:R-:W-:Y:S01]  /*47c0*/  LOP3.LUT R5, R5, 0xff, RZ, 0xc0, !PT ;  /* 0x000000ff05057812 */ /* 0x020fe200078ec0ff */
[----:B------:R-:W-:Y:S01]  /*47d0*/  BSSY B1, `(.L_x_93) ;  /* 0x000000b000017945 */ /* 0x000fe20003800000 */
[----:B------:R-:W-:Y:S02]  /*47e0*/  ISETP.LT.OR P2, PT, R33, 0x39, !P1 ;  /* 0x000000392100780c */ /* 0x000fe40004f41670 */
[----:B------:R-:W-:-:S05]  /*47f0*/  F2FP.F16.E4M3.UNPACK_B R5, R5 ;  /* 0x00000005ff05723e */ /* 0x000fca00020006ff */
[----:B0-2---:R-:W-:-:S05]  /*4800*/  HADD2.F32 R28, -RZ, R5.H0_H0 ;  /* 0x20000005ff1c7230 */ /* 0x005fca0000004100 */
[----:B------:R-:W-:-:S04]  /*4810*/  FMUL R5, R28, R9 ;  /* 0x000000091c057220 */ /* 0x000fc80000400000 */
[----:B------:R-:W-:-:S05]  /*4820*/  FFMA R5, R112, R8, R5 ;  /* 0x0000000870057223 */ /* 0x000fca0000000005 */
[----:B------:R-:W-:Y:S02]  /*4830*/  F2FP.SATFINITE.E4M3.F32.PACK_AB_MERGE_C R29, RZ, R5, RZ ;  /* 0x00000005ff1d723e */ /* 0x000fe400048070ff */
[----:B------:R-:W-:-:S03]  /*4840*/  PRMT R5, RZ, 0x7610, R5 ;  /* 0x00007610ff057816 */ /* 0x000fc60000000005 */
[----:B------:R0:W-:Y:S01]  /*4850*/  @!P0 STG.E.U8 desc[UR18][R14.64+0x39], R29 ;  /* 0x0000391d0e008986 */ /* 0x0001e2000c101112 */
[----:B------:R-:W-:Y:S05]  /*4860*/  @P2 BRA `(.L_x_94) ;  /* 0x0000000000042947 */ /* 0x000fea0003800000 */
[----:B------:R2:W5:Y:S02]  /*4870*/  LDG.E.U8 R5, desc[UR18][R30.64+0x38] ;  /* 0x000038121e057981 */ /* 0x000564000c1e1100 */
.L_x_94:
[----:B------:R-:W-:Y:S05]  /*4880*/  BSYNC B1 ;  /* 0x0000000000017941 */ /* 0x000fea0003800000 */
.L_x_93:
[----:B-----5:R-:W-:Y:S01]  /*4890*/  LOP3.LUT R5, R5, 0xff, RZ, 0xc0, !PT ;  /* 0x000000ff05057812 */ /* 0x020fe200078ec0ff */
[----:B------:R-:W-:Y:S01]  /*48a0*/  BSSY B1, `(.L_x_95) ;  /* 0x000000b000017945 */ /* 0x000fe20003800000 */
[----:B------:R-:W-:Y:S02]  /*48b0*/  ISETP.LT.OR P1, PT, R33, 0x3a, !P1 ;  /* 0x0000003a2100780c */ /* 0x000fe40004f21670 */
[----:B------:R-:W-:-:S05]  /*48c0*/  F2FP.F16.E4M3.UNPACK_B R5, R5 ;  /* 0x00000005ff05723e */ /* 0x000fca00020006ff */
[----:B01--4-:R-:W-:Y:S01]  /*48d0*/  HADD2.F32 R14, -RZ, R5.H0_H0 ;  /* 0x20000005ff0e7230 */ /* 0x013fe20000004100 */
[----:B------:R-:W-:-:S04]  /*48e0*/  PRMT R5, RZ, 0x7610, R5 ;  /* 0x00007610ff057816 */ /* 0x000fc80000000005 */
[----:B------:R-:W-:-:S04]  /*48f0*/  FMUL R14, R14, R9 ;  /* 0x000000090e0e7220 */ /* 0x000fc80000400000 */
[----:B------:R-:W-:-:S05]  /*4900*/  FFMA R14, R115, R8, R14 ;  /* 0x00000008730e7223 */ /* 0x000fca000000000e */
[----:B------:R-:W-:-:S05]  /*4910*/  F2FP.SATFINITE.E4M3.F32.PACK_AB_MERGE_C R15, RZ, R14, RZ ;  /* 0x0000000eff0f723e */ /* 0x000fca00048070ff */
[----:B------:R0:W-:Y:S01]  /*4920*/  @!P2 STG.E.U8 desc[UR18][R12.64+0x38], R15 ;  /* 0x0000380f0c00a986 */ /* 0x0001e2000c101112 */
[----:B------:R-:W-:Y:S05]  /*4930*/  @P1 BRA `(.L_x_96) ;  /* 0x0000000000041947 */ /* 0x000fea0003800000 */
[----:B------:R1:W5:Y:S02]  /*4940*/  LDG.E.U8 R5, desc[UR18][R30.64+0x39] ;  /* 0x000039121e057981 */ /* 0x000364000c1e1100 */
.L_x_96:
[----:B------:R-:W-:Y:S05]  /*4950*/  BSYNC B1 ;  /* 0x0000000000017941 */ /* 0x000fea0003800000 */
.L_x_95:
[----:B-----5:R-:W-:Y:S01]  /*4960*/  LOP3.LUT R5, R5, 0xff, RZ, 0xc0, !PT ;  /* 0x000000ff05057812 */ /* 0x020fe200078ec0ff */
[----:B------:R-:W-:Y:S01]  /*4970*/  BSSY B1, `(.L_x_97) ;  /* 0x0000013000017945 */ /* 0x000fe20003800000 */
[----:B------:R-:W-:Y:S02]  /*4980*/  IADD3 R29, P0, R35, 0x80, RZ ;  /* 0x00000080231d7810 */ /* 0x000fe40007f1e0ff */
[----:B------:R-:W-:-:S03]  /*4990*/  F2FP.F16.E4M3.UNPACK_B R5, R5 ;  /* 0x00000005ff05723e */ /* 0x000fc600020006ff */
[----:B0-----:R-:W-:Y:S01]  /*49a0*/  IMAD.X R15, RZ, RZ, R25, P0 ;  /* 0x000000ffff0f7224 */ /* 0x001fe200000e0619 */
        /* <DEDUP_REMOVED lines=9> */
[----:B-123--:R-:W-:Y:S02]  /*4a40*/  F2FP.SATFINITE.E4M3.F32.PACK_AB_MERGE_C R31, RZ, R5, RZ ;  /* 0x00000005ff1f723e */ /* 0x00efe400048070ff */
[----:B------:R-:W-:Y:S02]  /*4a50*/  IADD3.X R15, R15, UR11, R29, P2, !PT ;  /* 0x0000000b0f0f7c10 */ /* 0x000fe400097fe41d */
[----:B------:R-:W-:Y:S01]  /*4a60*/  PRMT R5, RZ, 0x7610, R5 ;  /* 0x00007610ff057816 */ /* 0x000fe20000000005 */
[----:B------:R0:W-:Y:S01]  /*4a70*/  @!P1 STG.E.U8 desc[UR18][R12.64+0x39], R31 ;  /* 0x0000391f0c009986 */ /* 0x0001e2000c101112 */
[----:B------:R-:W-:Y:S05]  /*4a80*/  @P4 BRA `(.L_x_98) ;  /* 0x0000000000044947 */ /* 0x000fea0003800000 */
[----:B------:R1:W5:Y:S02]  /*4a90*/  LDG.E.U8 R5, desc[UR18][R14.64] ;  /* 0x000000120e057981 */ /* 0x000364000c1e1100 */
.L_x_98:
[----:B------:R-:W-:Y:S05]  /*4aa0*/  BSYNC B1 ;  /* 0x0000000000017941 */ /* 0x000fea0003800000 */
.L_x_97:
[----:B-----5:R-:W-:Y:S01]  /*4ab0*/  LOP3.LUT R5, R5, 0xff, RZ, 0xc0, !PT ;  /* 0x000000ff05057812 */ /* 0x020fe200078ec0ff */
[----:B------:R-:W-:Y:S01]  /*4ac0*/  BSSY B1, `(.L_x_99) ;  /* 0x000000b000017945 */ /* 0x000fe20003800000 */
[----:B------:R-:W-:Y:S02]  /*4ad0*/  ISETP.LT.OR P2, PT, R33, 0x2, !P0 ;  /* 0x000000022100780c */ /* 0x000fe40004741670 */
[----:B------:R-:W-:-:S05]  /*4ae0*/  F2FP.F16.E4M3.UNPACK_B R5, R5 ;  /* 0x00000005ff05723e */ /* 0x000fca00020006ff */
[----:B0-----:R-:W-:Y:S01]  /*4af0*/  HADD2.F32 R12, -RZ, R5.H0_H0 ;  /* 0x20000005ff0c7230 */ /* 0x001fe20000004100 */
[----:B------:R-:W-:-:S04]  /*4b00*/  PRMT R5, RZ, 0x7610, R5 ;  /* 0x00007610ff057816 */ /* 0x000fc80000000005 */
[----:B------:R-:W-:-:S04]  /*4b10*/  FMUL R12, R12, R9 ;  /* 0x000000090c0c7220 */ /* 0x000fc80000400000 */
[----:B------:R-:W-:-:S05]  /*4b20*/  FFMA R12, R113, R8, R12 ;  /* 0x00000008710c7223 */ /* 0x000fca000000000c */
[----:B------:R-:W-:-:S05]  /*4b30*/  F2FP.SATFINITE.E4M3.F32.PACK_AB_MERGE_C R13, RZ, R12, RZ ;  /* 0x0000000cff0d723e */ /* 0x000fca00048070ff */
[----:B------:R0:W-:Y:S01]  /*4b40*/  @!P4 STG.E.U8 desc[UR18][R10.64], R13 ;  /* 0x0000000d0a00c986 */ /* 0x0001e2000c101112 */
[----:B------:R-:W-:Y:S05]  /*4b50*/  @P2 BRA `(.L_x_100) ;  /* 0x0000000000042947 */ /* 0x000fea0003800000 */
[----:B------:R2:W5:Y:S02]  /*4b60*/  LDG.E.U8 R5, desc[UR18][R14.64+0x1] ;  /* 0x000001120e057981 */ /* 0x000564000c1e1100 */
.L_x_100:
[----:B------:R-:W-:Y:S05]  /*4b70*/  BSYNC B1 ;  /* 0x0000000000017941 */ /* 0x000fea0003800000 */
.L_x_99:
[----:B-----5:R-:W-:Y:S01]  /*4b80*/  LOP3.LUT R5, R5, 0xff, RZ, 0xc0, !PT ;  /* 0x000000ff05057812 */ /* 0x020fe200078ec0ff */
[----:B------:R-:W-:Y:S01]  /*4b90*/  BSSY B1, `(.L_x_101) ;  /* 0x0000013000017945 */ /* 0x000fe20003800000 */
[----:B------:R-:W-:Y:S02]  /*4ba0*/  IADD3 R35, P1, R35, 0x88, RZ ;  /* 0x0000008823237810 */ /* 0x000fe40007f3e0ff */
[----:B------:R-:W-:-:S03]  /*4bb0*/  F2FP.F16.E4M3.UNPACK_B R5, R5 ;  /* 0x00000005ff05723e */ /* 0x000fc600020006ff */
[----:B------:R-:W-:Y:S01]  /*4bc0*/  IMAD.X R24, RZ, RZ, R25, P1 ;  /* 0x000000ffff187224 */ /* 0x000fe200008e0619 */
[----:B------:R-:W-:Y:S01]  /*4bd0*/  ISETP.GE.AND P1, PT, R34, 0x89, PT ;  /* 0x000000892200780c */ /* 0x000fe20003f26270 */
[----:B------:R-:W-:Y:S02]  /*4be0*/  HADD2.F32 R12, -RZ, R5.H0_H0 ;  /* 0x20000005ff0c7230 */ /* 0x000fe40000004100 */
[----:B------:R-:W-:Y:S01]  /*4bf0*/  IMAD R24, R24, UR6, RZ ;  /* 0x0000000618187c24 */ /* 0x000fe2000f8e02ff */
[----:B------:R-:W-:Y:S01]  /*4c00*/  ISETP.LT.OR P5, PT, R33, 0x1, !P1 ;  /* 0x000000012100780c */ /* 0x000fe20004fa1670 */
[----:B------:R-:W-:-:S04]  /*4c10*/  IMAD.WIDE.U32 R26, R35, UR6, R26 ;  /* 0x00000006231a7c25 */ /* 0x000fc8000f8e001a */
[----:B------:R-:W-:Y:S01]  /*4c20*/  FMUL R5, R12, R9 ;  /* 0x000000090c057220 */ /* 0x000fe20000400000 */
[----:B------:R-:W-:-:S03]  /*4c30*/  IMAD R35, R35, UR7, R24 ;  /* 0x0000000723237c24 */ /* 0x000fc6000f8e0218 */
[----:B------:R-:W-:Y:S01]  /*4c40*/  FFMA R5, R108, R8, R5 ;  /* 0x000000086c057223 */ /* 0x000fe20000000005 */
[----:B------:R-:W-:-:S04]  /*4c50*/  IADD3 R12, P4, R26, UR10, RZ ;  /* 0x0000000a1a0c7c10 */ /* 0x000fc8000ff9e0ff */
[----:B------:R-:W-:Y:S02]  /*4c60*/  F2FP.SATFINITE.E4M3.F32.PACK_AB_MERGE_C R25, RZ, R5, RZ ;  /* 0x00000005ff19723e */ /* 0x000fe400048070ff */
[----:B0-----:R-:W-:Y:S02]  /*4c70*/  IADD3.X R13, R27, UR11, R35, P4, !PT ;  /* 0x0000000b1b0d7c10 */ /* 0x001fe4000a7fe423 */
[----:B------:R-:W-:Y:S01]  /*4c80*/  PRMT R5, RZ, 0x7610, R5 ;  /* 0x00007610ff057816 */ /* 0x000fe20000000005 */
[----:B------:R0:W-:Y:S01]  /*4c90*/  @!P2 STG.E.U8 desc[UR18][R10.64+0x1], R25 ;  /* 0x000001190a00a986 */ /* 0x0001e2000c101112 */
[----:B------:R-:W-:Y:S05]  /*4ca0*/  @P5 BRA `(.L_x_102) ;  /* 0x0000000000045947 */ /* 0x000fea0003800000 */
[----:B------:R3:W5:Y:S02]  /*4cb0*/  LDG.E.U8 R5, desc[UR18][R12.64] ;  /* 0x000000120c057981 */ /* 0x000764000c1e1100 */
.L_x_102:
[----:B------:R-:W-:Y:S05]  /*4cc0*/  BSYNC B1 ;  /* 0x0000000000017941 */ /* 0x000fea0003800000 */
.L_x_101:
        /* <DEDUP_REMOVED lines=8> */
[----:B0-----:R-:W-:-:S05]  /*4d50*/  F2FP.SATFINITE.E4M3.F32.PACK_AB_MERGE_C R25, RZ, R24, RZ ;  /* 0x00000018ff19723e */ /* 0x001fca00048070ff */
[----:B------:R0:W-:Y:S01]  /*4d60*/  @!P5 STG.E.U8 desc[UR18][R6.64], R25 ;  /* 0x000000190600d986 */ /* 0x0001e2000c101112 */
[----:B------:R-:W-:Y:S05]  /*4d70*/  @P2 BRA `(.L_x_104) ;  /* 0x0000000000042947 */ /* 0x000fea0003800000 */
[----:B------:R4:W5:Y:S02]  /*4d80*/  LDG.E.U8 R5, desc[UR18][R12.64+0x1] ;  /* 0x000001120c057981 */ /* 0x000964000c1e1100 */
.L_x_104:
[----:B------:R-:W-:Y:S05]  /*4d90*/  BSYNC B1 ;  /* 0x0000000000017941 */ /* 0x000fea0003800000 */
.L_x_103:
[----:B-----5:R-:W-:Y:S01]  /*4da0*/  LOP3.LUT R5, R5, 0xff, RZ, 0xc0, !PT ;  /* 0x000000ff05057812 */ /* 0x020fe200078ec0ff */
[----:B------:R-:W-:Y:S01]  /*4db0*/  BSSY B1, `(.L_x_105) ;  /* 0x000000b000017945 */ /* 0x000fe20003800000 */
[----:B------:R-:W-:Y:S02]  /*4dc0*/  ISETP.LT.OR P4, PT, R33, 0x9, !P0 ;  /* 0x000000092100780c */ /* 0x000fe40004781670 */
[----:B------:R-:W-:-:S05]  /*4dd0*/  F2FP.F16.E4M3.UNPACK_B R5, R5 ;  /* 0x00000005ff05723e */ /* 0x000fca00020006ff */
[----:B------:R-:W-:-:S05]  /*4de0*/  HADD2.F32 R24, -RZ, R5.H0_H0 ;  /* 0x20000005ff187230 */ /* 0x000fca0000004100 */
[----:B------:R-:W-:-:S04]  /*4df0*/  FMUL R5, R24, R9 ;  /* 0x0000000918057220 */ /* 0x000fc80000400000 */
[----:B------:R-:W-:-:S05]  /*4e00*/  FFMA R5, R106, R8, R5 ;  /* 0x000000086a057223 */ /* 0x000fca0000000005 */
[----:B0-----:R-:W-:Y:S02]  /*4e10*/  F2FP.SATFINITE.E4M3.F32.PACK_AB_MERGE_C R25, RZ, R5, RZ ;  /* 0x00000005ff19723e */ /* 0x001fe400048070ff */
[----:B------:R-:W-:-:S03]  /*4e20*/  PRMT R5, RZ, 0x7610, R5 ;  /* 0x00007610ff057816 */ /* 0x000fc60000000005 */
[----:B------:R0:W-:Y:S01]  /*4e30*/  @!P2 STG.E.U8 desc[UR18][R6.64+0x1], R25 ;  /* 0x000001190600a986 */ /* 0x0001e2000c101112 */
[----:B------:R-:W-:Y:S05]  /*4e40*/  @P4 BRA `(.L_x_106) ;  /* 0x0000000000044947 */ /* 0x000fea0003800000 */
[----:B------:R0:W5:Y:S02]  /*4e50*/  LDG.E.U8 R5, desc[UR18][R14.64+0x8] ;  /* 0x000008120e057981 */ /* 0x000164000c1e1100 */
.L_x_106:
[----:B------:R-:W-:Y:S05]  /*4e60*/  BSYNC B1 ;  /* 0x0000000000017941 */ /* 0x000fea0003800000 */
.L_x_105:
        /* <DEDUP_REMOVED lines=12> */
.L_x_108:
[----:B------:R-:W-:Y:S05]  /*4f30*/  BSYNC B1 ;  /* 0x0000000000017941 */ /* 0x000fea0003800000 */
.L_x_107:
        /* <DEDUP_REMOVED lines=12> */
.L_x_110:
[----:B------:R-:W-:Y:S05]  /*5000*/  BSYNC B1 ;  /* 0x0000000000017941 */ /* 0x000fea0003800000 */
.L_x_109:
        /* <DEDUP_REMOVED lines=12> */
.L_x_112:
[----:B------:R-:W-:Y:S05]  /*50d0*/  BSYNC B1 ;  /* 0x0000000000017941 */ /* 0x000fea0003800000 */
.L_x_111:
        /* <DEDUP_REMOVED lines=12> */
.L_x_114:
[----:B------:R-:W-:Y:S05]  /*51a0*/  BSYNC B1 ;  /* 0x0000000000017941 */ /* 0x000fea0003800000 */
.L_x_113:
        /* <DEDUP_REMOVED lines=12> */
.L_x_116:
[----:B------:R-:W-:Y:S05]  /*5270*/  BSYNC B1 ;  /* 0x0000000000017941 */ /* 0x000fea0003800000 */
.L_x_115:
        /* <DEDUP_REMOVED lines=12> */
.L_x_118:
[----:B------:R-:W-:Y:S05]  /*5340*/  BSYNC B1 ;  /* 0x0000000000017941 */ /* 0x000fea0003800000 */
.L_x_117:
        /* <DEDUP_REMOVED lines=12> */
.L_x_120:
[----:B------:R-:W-:Y:S05]  /*5410*/  BSYNC B1 ;  /* 0x0000000000017941 */ /* 0x000fea0003800000 */
.L_x_119:
        /* <DEDUP_REMOVED lines=12> */
.L_x_122:
[----:B------:R-:W-:Y:S05]  /*54e0*/  BSYNC B1 ;  /* 0x0000000000017941 */ /* 0x000fea0003800000 */
.L_x_121:
        /* <DEDUP_REMOVED lines=12> */
.L_x_124:
[----:B------:R-:W-:Y:S05]  /*55b0*/  BSYNC B1 ;  /* 0x0000000000017941 */ /* 0x000fea0003800000 */
.L_x_123:
        /* <DEDUP_REMOVED lines=12> */
.L_x_126:
[----:B------:R-:W-:Y:S05]  /*5680*/  BSYNC B1 ;  /* 0x0000000000017941 */ /* 0x000fea0003800000 */
.L_x_125:
        /* <DEDUP_REMOVED lines=12> */
.L_x_128:
[----:B------:R-:W-:Y:S05]  /*5750*/  BSYNC B1 ;  /* 0x0000000000017941 */ /* 0x000fea0003800000 */
.L_x_127:
        /* <DEDUP_REMOVED lines=12> */
.L_x_130:
[----:B------:R-:W-:Y:S05]  /*5820*/  BSYNC B1 ;  /* 0x0000000000017941 */ /* 0x000fea0003800000 */
.L_x_129:
        /* <DEDUP_REMOVED lines=12> */
.L_x_132:
[----:B------:R-:W-:Y:S05]  /*58f0*/  BSYNC B1 ;  /* 0x0000000000017941 */ /* 0x000fea0003800000 */
.L_x_131:
        /* <DEDUP_REMOVED lines=12> */
.L_x_134:
[----:B------:R-:W-:Y:S05]  /*59c0*/  BSYNC B1 ;  /* 0x0000000000017941 */ /* 0x000fea0003800000 */
.L_x_133:
        /* <DEDUP_REMOVED lines=12> */
.L_x_136:
[----:B------:R-:W-:Y:S05]  /*5a90*/  BSYNC B1 ;  /* 0x0000000000017941 */ /* 0x000fea0003800000 */
.L_x_135:
        /* <DEDUP_REMOVED lines=12> */
.L_x_138:
[----:B------:R-:W-:Y:S05]  /*5b60*/  BSYNC B1 ;  /* 0x0000000000017941 */ /* 0x000fea0003800000 */
.L_x_137:
        /* <DEDUP_REMOVED lines=12> */
.L_x_140:
[----:B------:R-:W-:Y:S05]  /*5c30*/  BSYNC B1 ;  /* 0x0000000000017941 */ /* 0x000fea0003800000 */
.L_x_139:
        /* <DEDUP_REMOVED lines=12> */
.L_x_142:
[----:B------:R-:W-:Y:S05]  /*5d00*/  BSYNC B1 ;  /* 0x0000000000017941 */ /* 0x000fea0003800000 */
.L_x_141:
        /* <DEDUP_REMOVED lines=12> */
.L_x_144:
[----:B------:R-:W-:Y:S05]  /*5dd0*/  BSYNC B1 ;  /* 0x0000000000017941 */ /* 0x000fea0003800000 */
.L_x_143:
        /* <DEDUP_REMOVED lines=12> */
.L_x_146:
[----:B------:R-:W-:Y:S05]  /*5ea0*/  BSYNC B1 ;  /* 0x0000000000017941 */ /* 0x000fea0003800000 */
.L_x_145:
        /* <DEDUP_REMOVED lines=12> */
.L_x_148:
[----:B------:R-:W-:Y:S05]  /*5f70*/  BSYNC B1 ;  /* 0x0000000000017941 */ /* 0x000fea0003800000 */
.L_x_147:
        /* <DEDUP_REMOVED lines=12> */
.L_x_150:
[----:B------:R-:W-:Y:S05]  /*6040*/  BSYNC B1 ;  /* 0x0000000000017941 */ /* 0x000fea0003800000 */
.L_x_149:
        /* <DEDUP_REMOVED lines=12> */
.L_x_152:
[----:B------:R-:W-:Y:S05]  /*6110*/  BSYNC B1 ;  /* 0x0000000000017941 */ /* 0x000fea0003800000 */
.L_x_151:
        /* <DEDUP_REMOVED lines=12> */
.L_x_154:
[----:B------:R-:W-:Y:S05]  /*61e0*/  BSYNC B1 ;  /* 0x0000000000017941 */ /* 0x000fea0003800000 */
.L_x_153:
        /* <DEDUP_REMOVED lines=12> */
.L_x_156:
[----:B------:R-:W-:Y:S05]  /*62b0*/  BSYNC B1 ;  /* 0x0000000000017941 */ /* 0x000fea0003800000 */
.L_x_155:
[----:B-----5:R-:W-:Y:S01]  /*62c0*/  LOP3.LUT R5, R5, 0xff, RZ, 0xc0, !PT ;  /* 0x000000ff05057812 */ /* 0x020fe200078ec0ff */
[----:B------:R-:W-:Y:S01]  /*62d0*/  BSSY B1, `(.L_x_157) ;  /* 0x000000b000017945 */ /* 0x000fe20003800000 */
[----:B------:R-:W-:Y:S02]  /*62e0*/  ISETP.LT.OR P2, PT, R33, 0x39, !P1 ;  /* 0x000000392100780c */ /* 0x000fe40004f41670 */
[----:B------:R-:W-:-:S05]  /*62f0*/  F2FP.F16.E4M3.UNPACK_B R5, R5 ;  /* 0x00000005ff05723e */ /* 0x000fca00020006ff */
[----:B012---:R-:W-:-:S05]  /*6300*/  HADD2.F32 R14, -RZ, R5.H0_H0 ;  /* 0x20000005ff0e7230 */ /* 0x007fca0000004100 */
[----:B------:R-:W-:-:S04]  /*6310*/  FMUL R5, R14, R9 ;  /* 0x000000090e057220 */ /* 0x000fc80000400000 */
[----:B------:R-:W-:-:S05]  /*6320*/  FFMA R5, R16, R8, R5 ;  /* 0x0000000810057223 */ /* 0x000fca0000000005 */
[----:B------:R-:W-:Y:S02]  /*6330*/  F2FP.SATFINITE.E4M3.F32.PACK_AB_MERGE_C R15, RZ, R5, RZ ;  /* 0x00000005ff0f723e */ /* 0x000fe400048070ff */
[----:B------:R-:W-:-:S03]  /*6340*/  PRMT R5, RZ, 0x7610, R5 ;  /* 0x00007610ff057816 */ /* 0x000fc60000000005 */
[----:B------:R0:W-:Y:S01]  /*6350*/  @!P0 STG.E.U8 desc[UR18][R10.64+0x39], R15 ;  /* 0x0000390f0a008986 */ /* 0x0001e2000c101112 */
[----:B------:R-:W-:Y:S05]  /*6360*/  @P2 BRA `(.L_x_158) ;  /* 0x0000000000042947 */ /* 0x000fea0003800000 */
[----:B------:R1:W5:Y:S02]  /*6370*/  LDG.E.U8 R5, desc[UR18][R12.64+0x38] ;  /* 0x000038120c057981 */ /* 0x000364000c1e1100 */
.L_x_158:
[----:B------:R-:W-:Y:S05]  /*6380*/  BSYNC B1 ;  /* 0x0000000000017941 */ /* 0x000fea0003800000 */
.L_x_157:
        /* <DEDUP_REMOVED lines=12> */
.L_x_160:
[----:B------:R-:W-:Y:S05]  /*6450*/  BSYNC B1 ;  /* 0x0000000000017941 */ /* 0x000fea0003800000 */
.L_x_159:
[----:B------:R-:W-:Y:S05]  /*6460*/  @P1 BRA `(.L_x_161) ;  /* 0x0000001000301947 */ /* 0x000fea0003800000 */
[----:B-----5:R-:W-:-:S04]  /*6470*/  LOP3.LUT R5, R5, 0xff, RZ, 0xc0, !PT ;  /* 0x000000ff05057812 */ /* 0x020fc800078ec0ff */
[----:B------:R-:W-:-:S05]  /*6480*/  F2FP.F16.E4M3.UNPACK_B R5, R5 ;  /* 0x00000005ff05723e */ /* 0x000fca00020006ff */
[----:B------:R-:W-:-:S05]  /*6490*/  HADD2.F32 R10, -RZ, R5.H0_H0 ;  /* 0x20000005ff0a7230 */ /* 0x000fca0000004100 */
[----:B------:R-:W-:-:S04]  /*64a0*/  FMUL R5, R10, R9 ;  /* 0x000000090a057220 */ /* 0x000fc80000400000 */
[----:B------:R-:W-:-:S05]  /*64b0*/  FFMA R5, R18, R8, R5 ;  /* 0x0000000812057223 */ /* 0x000fca0000000005 */
[----:B------:R-:W-:-:S05]  /*64c0*/  F2FP.SATFINITE.E4M3.F32.PACK_AB_MERGE_C R5, RZ, R5, RZ ;  /* 0x00000005ff05723e */ /* 0x000fca00048070ff */
[----:B------:R0:W-:Y:S01]  /*64d0*/  STG.E.U8 desc[UR18][R6.64+0x39], R5 ;  /* 0x0000390506007986 */ /* 0x0001e2000c101112 */
[----:B------:R-:W-:Y:S05]  /*64e0*/  BRA `(.L_x_161) ;  /* 0x0000001000107947 */ /* 0x000fea0003800000 */
.L_x_32:
[C---:B------:R-:W-:Y:S01]  /*64f0*/  ISETP.GE.AND P0, PT, R34.reuse, 0x1, PT ;  /* 0x000000012200780c */ /* 0x040fe20003f06270 */
[-C--:B--2---:R-:W-:Y:S01]  /*6500*/  FMUL R145, R145, R8.reuse ;  /* 0x0000000891917220 */ /* 0x084fe20000400000 */
[----:B------:R-:W-:Y:S01]  /*6510*/  ISETP.GE.AND P2, PT, R34, 0x9, PT ;  /* 0x000000092200780c */ /* 0x000fe20003f46270 */
[-C--:B------:R-:W-:Y:S01]  /*6520*/  FMUL R140, R140, R8.reuse ;  /* 0x000000088c8c7220 */ /* 0x080fe20000400000 */
[----:B------:R-:W-:Y:S01]  /*6530*/  ISETP.LT.OR P1, PT, R33, 0x1, !P0 ;  /* 0x000000012100780c */ /* 0x000fe20004721670 */
[-C--:B------:R-:W-:Y:S01]  /*6540*/  FMUL R143, R143, R8.reuse ;  /* 0x000000088f8f7220 */ /* 0x080fe20000400000 */
[----:B------:R-:W-:Y:S01]  /*6550*/  F2FP.SATFINITE.E4M3.F32.PACK_AB_MERGE_C R145, RZ, R145, RZ ;  /* 0x00000091ff91723e */ /* 0x000fe200048070ff */
[-C--:B------:R-:W-:Y:S01]  /*6560*/  FMUL R138, R138, R8.reuse ;  /* 0x000000088a8a7220 */ /* 0x080fe20000400000 */
[----:B------:R-:W-:Y:S01]  /*6570*/  ISETP.LT.OR P4, PT, R33, 0x2, !P0 ;  /* 0x000000022100780c */ /* 0x000fe20004781670 */
[-C--:B------:R-:W-:Y:S01]  /*6580*/  FMUL R141, R141, R8.reuse ;  /* 0x000000088d8d7220 */ /* 0x080fe20000400000 */
[C---:B------:R-:W-:Y:S01]  /*6590*/  ISETP.LT.OR P5, PT, R33.reuse, 0x1, !P2 ;  /* 0x000000012100780c */ /* 0x040fe200057a1670 */
[-C--:B------:R-:W-:Y:S01]  /*65a0*/  FMUL R136, R136, R8.reuse ;  /* 0x0000000888887220 */ /* 0x080fe20000400000 */
[----:B------:R-:W-:Y:S01]  /*65b0*/  ISETP.LT.OR P6, PT, R33, 0x2, !P2 ;  /* 0x000000022100780c */ /* 0x000fe200057c1670 */
[----:B------:R-:W-:Y:S01]  /*65c0*/  FMUL R139, R139, R8 ;  /* 0x000000088b8b7220 */ /* 0x000fe20000400000 */
[----:B------:R-:W-:Y:S01]  /*65d0*/  F2FP.SATFINITE.E4M3.F32.PACK_AB_MERGE_C R5, RZ, R140, RZ ;  /* 0x0000008cff05723e */ /* 0x000fe200048070ff */
[-C--:B------:R-:W-:Y:S01]  /*65e0*/  FMUL R134, R134, R8.reuse ;  /* 0x0000000886867220 */ /* 0x080fe20000400000 */
[----:B------:R-:W-:Y:S01]  /*65f0*/  F2FP.SATFINITE.E4M3.F32.PACK_AB_MERGE_C R143, RZ, R143, RZ ;  /* 0x0000008fff8f723e */ /* 0x000fe200048070ff */
[----:B------:R-:W-:Y:S01]  /*6600*/  @!P1 STG.E.U8 desc[UR18][R14.64], R145 ;  /* 0x000000910e009986 */ /* 0x000fe2000c101112 */
[----:B------:R-:W-:Y:S01]  /*6610*/  ISETP.LT.OR P1, PT, R33, 0x9, !P0 ;  /* 0x000000092100780c */ /* 0x000fe20004721670 */
[----:B------:R-:W-:Y:S01]  /*6620*/  FMUL R137, R137, R8 ;  /* 0x0000000889897220 */ /* 0x000fe20000400000 */
[----:B------:R-:W-:Y:S01]  /*6630*/  F2FP.SATFINITE.E4M3.F32.PACK_AB_MERGE_C R25, RZ, R138, RZ ;  /* 0x0000008aff19723e */ /* 0x000fe200048070ff */
[----:B------:R0:W-:Y:S01]  /*6640*/  @!P4 STG.E.U8 desc[UR18][R14.64+0x1], R5 ;  /* 0x000001050e00c986 */ /* 0x0001e2000c101112 */
[----:B------:R-:W-:Y:S01]  /*6650*/  F2FP.SATFINITE.E4M3.F32.PACK_AB_MERGE_C R141, RZ, R141, RZ ;  /* 0x0000008dff8d723e */ /* 0x000fe200048070ff */
[-C--:B------:R-:W-:Y:S01]  /*6660*/  FMUL R132, R132, R8.reuse ;  /* 0x0000000884847220 */ /* 0x080fe20000400000 */
[C---:B------:R-:W-:Y:S01]  /*6670*/  ISETP.LT.OR P4, PT, R33.reuse, 0xa, !P0 ;  /* 0x0000000a2100780c */ /* 0x040fe20004781670 */
[----:B------:R-:W-:Y:S01]  /*6680*/  @!P5 STG.E.U8 desc[UR18][R12.64], R143 ;  /* 0x0000008f0c00d986 */ /* 0x000fe2000c101112 */
[----:B------:R-:W-:Y:S01]  /*6690*/  ISETP.LT.OR P5, PT, R33, 0x9, !P2 ;  /* 0x000000092100780c */ /* 0x000fe200057a1670 */
[-C--:B------:R-:W-:Y:S01]  /*66a0*/  FMUL R135, R135, R8.reuse ;  /* 0x0000000887877220 */ /* 0x080fe20000400000 */
[----:B------:R-:W-:Y:S01]  /*66b0*/  F2FP.SATFINITE.E4M3.F32.PACK_AB_MERGE_C R139, RZ, R139, RZ ;  /* 0x0000008bff8b723e */ /* 0x000fe200048070ff */
[----:B------:R1:W-:Y:S01]  /*66c0*/  @!P6 STG.E.U8 desc[UR18][R12.64+0x1], R25 ;  /* 0x000001190c00e986 */ /* 0x0003e2000c101112 */
[C---:B------:R-:W-:Y:S01]  /*66d0*/  ISETP.LT.OR P6, PT, R33.reuse, 0xa, !P2 ;  /* 0x0000000a2100780c */ /* 0x040fe200057c1670 */
[-C--:B------:R-:W-:Y:S01]  /*66e0*/  FMUL R130, R130, R8.reuse ;  /* 0x0000000882827220 */ /* 0x080fe20000400000 */
[----:B------:R-:W-:Y:S01]  /*66f0*/  F2FP.SATFINITE.E4M3.F32.PACK_AB_MERGE_C R137, RZ, R137, RZ ;  /* 0x00000089ff89723e */ /* 0x000fe200048070ff */
[----:B------:R-:W-:Y:S01]  /*6700*/  @!P1 STG.E.U8 desc[UR18][R14.64+0x8], R141 ;  /* 0x0000088d0e009986 */ /* 0x000fe2000c101112 */
[----:B------:R-:W-:Y:S01]  /*6710*/  ISETP.LT.OR P1, PT, R33, 0x11, !P0 ;  /* 0x000000112100780c */ /* 0x000fe20004721670 */
[----:B------:R-:W-:Y:S01]  /*6720*/  FMUL R133, R133, R8 ;  /* 0x0000000885857220 */ /* 0x000fe20000400000 */
[----:B0-----:R-:W-:Y:S01]  /*6730*/  F2FP.SATFINITE.E4M3.F32.PACK_AB_MERGE_C R5, RZ, R136, RZ ;  /* 0x00000088ff05723e */ /* 0x001fe200048070ff */
[-C--:B------:R-:W-:Y:S01]  /*6740*/  FMUL R128, R128, R8.reuse ;  /* 0x0000000880807220 */ /* 0x080fe20000400000 */
[----:B------:R-:W-:Y:S01]  /*6750*/  F2FP.SATFINITE.E4M3.F32.PACK_AB_MERGE_C R135, RZ, R135, RZ ;  /* 0x00000087ff87723e */ /* 0x000fe200048070ff */
[----:B------:R-:W-:Y:S01]  /*6760*/  FMUL R131, R131, R8 ;  /* 0x0000000883837220 */ /* 0x000fe20000400000 */
[----:B------:R-:W-:Y:S01]  /*6770*/  F2FP.SATFINITE.E4M3.F32.PACK_AB_MERGE_C R133, RZ, R133, RZ ;  /* 0x00000085ff85723e */ /* 0x000fe200048070ff */
[----:B------:R0:W-:Y:S01]  /*6780*/  @!P4 STG.E.U8 desc[UR18][R14.64+0x9], R5 ;  /* 0x000009050e00c986 */ /* 0x0001e2000c101112 */
[----:B-1----:R-:W-:Y:S01]  /*6790*/  F2FP.SATFINITE.E4M3.F32.PACK_AB_MERGE_C R25, RZ, R134, RZ ;  /* 0x00000086ff19723e */ /* 0x002fe200048070ff */
        /* <DEDUP_REMOVED lines=15> */
[-C--:B------:R-:W-:Y:S01]  /*6890*/  FMUL R125, R125, R8.reuse ;  /* 0x000000087d7d7220 */ /* 0x080fe20000400000 */
[----:B------:R-:W-:Y:S01]  /*68a0*/  FMUL R120, R120, R8 ;  /* 0x0000000878787220 */ /* 0x000fe20000400000 */
[----:B------:R-:W-:Y:S01]  /*68b0*/  F2FP.SATFINITE.E4M3.F32.PACK_AB_MERGE_C R127, RZ, R127, RZ ;  /* 0x0000007fff7f723e */ /* 0x000fe200048070ff */
[----:B------:R0:W-:Y:S01]  /*68c0*/  @!P4 STG.E.U8 desc[UR18][R14.64+0x11], R5 ;  /* 0x000011050e00c986 */ /* 0x0001e2000c101112 */
[----:B-1----:R-:W-:Y:S01]  /*68d0*/  F2FP.SATFINITE.E4M3.F32.PACK_AB_MERGE_C R25, RZ, R130, RZ ;  /* 0x00000082ff19723e */ /* 0x002fe200048070ff */
[-C--:B------:R-:W-:Y:S01]  /*68e0*/  FMUL R123, R123, R8.reuse ;  /* 0x000000087b7b7220 */ /* 0x080fe20000400000 */
[C---:B------:R-:W-:Y:S01]  /*68f0*/  ISETP.LT.OR P4, PT, R33.reuse, 0x1a, !P0 ;  /* 0x0000001a2100780c */ /* 0x040fe20004781670 */
[----:B------:R-:W-:Y:S01]  /*6900*/  @!P5 STG.E.U8 desc[UR18][R12.64+0x10], R135 ;  /* 0x000010870c00d986 */ /* 0x000fe2000c101112 */
[C---:B------:R-:W-:Y:S01]  /*6910*/  ISETP.LT.OR P5, PT, R33.reuse, 0x19, !P2 ;  /* 0x000000192100780c */ /* 0x040fe200057a1670 */
[-C--:B------:R-:W-:Y:S01]  /*6920*/  FMUL R118, R118, R8.reuse ;  /* 0x0000000876767220 */ /* 0x080fe20000400000 */
[----:B------:R-:W-:Y:S01]  /*6930*/  F2FP.SATFINITE.E4M3.F32.PACK_AB_MERGE_C R125, RZ, R125, RZ ;  /* 0x0000007dff7d723e */ /* 0x000fe200048070ff */
[----:B------:R1:W-:Y:S01]  /*6940*/  @!P6 STG.E.U8 desc[UR18][R12.64+0x11], R25 ;  /* 0x000011190c00e986 */ /* 0x0003e2000c101112 */
[----:B------:R-:W-:Y:S01]  /*6950*/  ISETP.LT.OR P6, PT, R33, 0x1a, !P2 ;  /* 0x0000001a2100780c */ /* 0x000fe200057c1670 */
        /* <DEDUP_REMOVED lines=8> */
[-C--:B------:R-:W-:Y:S01]  /*69e0*/  FMUL R114, R114, R8.reuse ;  /* 0x0000000872727220 */ /* 0x080fe20000400000 */
[----:B------:R-:W-:Y:S01]  /*69f0*/  FMUL R112, R112, R8 ;  /* 0x0000000870707220 */ /* 0x000fe20000400000 */
[----:B-1----:R-:W-:Y:S01]  /*6a00*/  F2FP.SATFINITE.E4M3.F32.PACK_AB_MERGE_C R25, RZ, R126, RZ ;  /* 0x0000007eff19723e */ /* 0x002fe200048070ff */
[----:B------:R0:W-:Y:S01]  /*6a10*/  @!P4 STG.E.U8 desc[UR18][R14.64+0x19], R5 ;  /* 0x000019050e00c986 */ /* 0x0001e2000c101112 */
[----:B------:R-:W-:Y:S01]  /*6a20*/  ISETP.LT.OR P4, PT, R33, 0x22, !P0 ;  /* 0x000000222100780c */ /* 0x000fe20004781670 */
[-C--:B------:R-:W-:Y:S01]  /*6a30*/  FMUL R117, R117, R8.reuse ;  /* 0x0000000875757220 */ /* 0x080fe20000400000 */
[----:B------:R-:W-:Y:S01]  /*6a40*/  F2FP.SATFINITE.E4M3.F32.PACK_AB_MERGE_C R119, RZ, R119, RZ ;  /* 0x00000077ff77723e */ /* 0x000fe200048070ff */
[----:B------:R-:W-:Y:S01]  /*6a50*/  @!P5 STG.E.U8 desc[UR18][R12.64+0x18], R131 ;  /* 0x000018830c00d986 */ /* 0x000fe2000c101112 */
[----:B------:R-:W-:Y:S01]  /*6a60*/  ISETP.LT.OR P5, PT, R33, 0x21, !P2 ;  /* 0x000000212100780c */ /* 0x000fe200057a1670 */
[----:B------:R-:W-:Y:S01]  /*6a70*/  FMUL R115, R115, R8 ;  /* 0x0000000873737220 */ /* 0x000fe20000400000 */
[----:B------:R-:W-:Y:S01]  /*6a80*/  F2FP.SATFINITE.E4M3.F32.PACK_AB_MERGE_C R27, RZ, R112, RZ ;  /* 0x00000070ff1b723e */ /* 0x000fe200048070ff */
[----:B------:R1:W-:Y:S01]  /*6a90*/  @!P6 STG.E.U8 desc[UR18][R12.64+0x19], R25 ;  /* 0x000019190c00e986 */ /* 0x0003e2000c101112 */
[----:B------:R-:W-:Y:S01]  /*6aa0*/  ISETP.LT.OR P6, PT, R33, 0x22, !P2 ;  /* 0x000000222100780c */ /* 0x000fe200057c1670 */
[-C--:B------:R-:W-:Y:S01]  /*6ab0*/  FMUL R110, R110, R8.reuse ;  /* 0x000000086e6e7220 */ /* 0x080fe20000400000 */
[-C--:B------:R-:W-:Y:S01]  /*6ac0*/  FMUL R113, R113, R8.reuse ;  /* 0x0000000871717220 */ /* 0x080fe20000400000 */
        /* <DEDUP_REMOVED lines=39> */
[-C--:B------:R-:W-:Y:S01]  /*6d40*/  FMUL R101, R101, R8.reuse ;  /* 0x0000000865657220 */ /* 0x080fe20000400000 */
[----:B------:R-:W-:Y:S01]  /*6d50*/  @!P1 STG.E.U8 desc[UR18][R14.64+0x30], R121 ;  /* 0x000030790e009986 */ /* 0x000fe2000c101112 */
[----:B------:R-:W-:Y:S01]  /*6d60*/  ISETP.LT.OR P1, PT, R33, 0x39, !P0 ;  /* 0x000000392100780c */ /* 0x000fe20004721670 */
[-C--:B------:R-:W-:Y:S01]  /*6d70*/  FMUL R99, R99, R8.reuse ;  /* 0x0000000863637220 */ /* 0x080fe20000400000 */
[----:B------:R-:W-:Y:S01]  /*6d80*/  ISETP.LT.OR P0, PT, R33, 0x3a, !P0 ;  /* 0x0000003a2100780c */ /* 0x000fe20004701670 */
[----:B------:R-:W-:Y:S01]  /*6d90*/  FMUL R94, R94, R8 ;  /* 0x000000085e5e7220 */ /* 0x000fe20000400000 */
[----:B0-----:R-:W-:Y:S01]  /*6da0*/  F2FP.SATFINITE.E4M3.F32.PACK_AB_MERGE_C R5, RZ, R116, RZ ;  /* 0x00000074ff05723e */ /* 0x001fe200048070ff */
[-C--:B------:R-:W-:Y:S01]  /*6db0*/  FMUL R92, R92, R8.reuse ;  /* 0x000000085c5c7220 */ /* 0x080fe20000400000 */
[----:B------:R-:W-:Y:S01]  /*6dc0*/  F2FP.SATFINITE.E4M3.F32.PACK_AB_MERGE_C R103, RZ, R103, RZ ;  /* 0x00000067ff67723e */ /* 0x000fe200048070ff */
[----:B------:R-:W-:Y:S01]  /*6dd0*/  FMUL R95, R95, R8 ;  /* 0x000000085f5f7220 */ /* 0x000fe20000400000 */
[----:B-1----:R-:W-:Y:S01]  /*6de0*/  F2FP.SATFINITE.E4M3.F32.PACK_AB_MERGE_C R25, RZ, R114, RZ ;  /* 0x00000072ff19723e */ /* 0x002fe200048070ff */
[----:B------:R0:W-:Y:S01]  /*6df0*/  @!P4 STG.E.U8 desc[UR18][R14.64+0x31], R5 ;  /* 0x000031050e00c986 */ /* 0x0001e2000c101112 */
[----:B------:R-:W-:Y:S01]  /*6e00*/  ISETP.LT.OR P4, PT, R33, 0x39, !P2 ;  /* 0x000000392100780c */ /* 0x000fe20005781670 */
[-C--:B------:R-:W-:Y:S01]  /*6e10*/  FMUL R97, R97, R8.reuse ;  /* 0x0000000861617220 */ /* 0x080fe20000400000 */
[----:B------:R-:W-:Y:S01]  /*6e20*/  ISETP.LT.OR P2, PT, R33, 0x3a, !P2 ;  /* 0x0000003a2100780c */ /* 0x000fe20005741670 */
[----:B------:R-:W-:Y:S01]  /*6e30*/  @!P5 STG.E.U8 desc[UR18][R12.64+0x30], R119 ;  /* 0x000030770c00d986 */ /* 0x000fe2000c101112 */
[----:B------:R-:W-:Y:S01]  /*6e40*/  F2FP.SATFINITE.E4M3.F32.PACK_AB_MERGE_C R101, RZ, R101, RZ ;  /* 0x00000065ff65723e */ /* 0x000fe200048070ff */
[-C--:B------:R-:W-:Y:S01]  /*6e50*/  FMUL R90, R90, R8.reuse ;  /* 0x000000085a5a7220 */ /* 0x080fe20000400000 */
[----:B------:R-:W-:Y:S01]  /*6e60*/  F2FP.SATFINITE.E4M3.F32.PACK_AB_MERGE_C R99, RZ, R99, RZ ;  /* 0x00000063ff63723e */ /* 0x000fe200048070ff */
[----:B------:R-:W-:Y:S01]  /*6e70*/  @!P6 STG.E.U8 desc[UR18][R12.64+0x31], R25 ;  /* 0x000031190c00e986 */ /* 0x000fe2000c101112 */
[----:B------:R-:W-:Y:S01]  /*6e80*/  F2FP.SATFINITE.E4M3.F32.PACK_AB_MERGE_C R95, RZ, R95, RZ ;  /* 0x0000005fff5f723e */ /* 0x000fe200048070ff */
[-C--:B------:R-:W-:Y:S01]  /*6e90*/  FMUL R22, R22, R8.reuse ;  /* 0x0000000816167220 */ /* 0x080fe20000400000 */
[-C--:B------:R-:W-:Y:S01]  /*6ea0*/  FMUL R93, R93, R8.reuse ;  /* 0x000000085d5d7220 */ /* 0x080fe20000400000 */
[----:B------:R-:W-:Y:S01]  /*6eb0*/  @!P0 STG.E.U8 desc[UR18][R14.64+0x39], R27 ;  /* 0x0000391b0e008986 */ /* 0x000fe2000c101112 */
[----:B------:R-:W-:Y:S01]  /*6ec0*/  ISETP.GE.AND P0, PT, R34, 0x81, PT ;  /* 0x000000812200780c */ /* 0x000fe20003f06270 */
[----:B------:R-:W-:Y:S01]  /*6ed0*/  FMUL R91, R91, R8 ;  /* 0x000000085b5b7220 */ /* 0x000fe20000400000 */
[----:B0-----:R-:W-:Y:S01]  /*6ee0*/  F2FP.SATFINITE.E4M3.F32.PACK_AB_MERGE_C R5, RZ, R110, RZ ;  /* 0x0000006eff05723e */ /* 0x001fe200048070ff */
[----:B------:R0:W-:Y:S01]  /*6ef0*/  @!P1 STG.E.U8 desc[UR18][R14.64+0x38], R117 ;  /* 0x000038750e009986 */ /* 0x0001e2000c101112 */
[C---:B------:R-:W-:Y:S01]  /*6f00*/  ISETP.LT.OR P6, PT, R33.reuse, 0x1, !P0 ;  /* 0x000000012100780c */ /* 0x040fe200047c1670 */
[-C--:B------:R-:W-:Y:S01]  /*6f10*/  FMUL R88, R88, R8.reuse ;  /* 0x0000000858587220 */ /* 0x080fe20000400000 */
[----:B------:R-:W-:Y:S01]  /*6f20*/  ISETP.LT.OR P5, PT, R33, 0x2, !P0 ;  /* 0x000000022100780c */ /* 0x000fe200047a1670 */
[----:B------:R-:W-:Y:S01]  /*6f30*/  @!P4 STG.E.U8 desc[UR18][R12.64+0x38], R115 ;  /* 0x000038730c00c986 */ /* 0x000fe2000c101112 */
[----:B------:R-:W-:Y:S01]  /*6f40*/  ISETP.GE.AND P1, PT, R34, 0x89, PT ;  /* 0x000000892200780c */ /* 0x000fe20003f26270 */
[-C--:B------:R-:W-:Y:S01]  /*6f50*/  FMUL R21, R21, R8.reuse ;  /* 0x0000000815157220 */ /* 0x080fe20000400000 */
[----:B------:R-:W-:Y:S01]  /*6f60*/  F2FP.SATFINITE.E4M3.F32.PACK_AB_MERGE_C R97, RZ, R97, RZ ;  /* 0x00000061ff61723e */ /* 0x000fe200048070ff */
[----:B------:R1:W-:Y:S01]  /*6f70*/  @!P2 STG.E.U8 desc[UR18][R12.64+0x39], R5 ;  /* 0x000039050c00a986 */ /* 0x0003e2000c101112 */
[----:B------:R-:W-:Y:S01]  /*6f80*/  ISETP.LT.OR P4, PT, R33, 0x1, !P1 ;  /* 0x000000012100780c */ /* 0x000fe20004f81670 */
[-C--:B------:R-:W-:Y:S01]  /*6f90*/  FMUL R89, R89, R8.reuse ;  /* 0x0000000859597220 */ /* 0x080fe20000400000 */
[----:B------:R-:W-:Y:S01]  /*6fa0*/  ISETP.LT.OR P2, PT, R33, 0xa, !P0 ;  /* 0x0000000a2100780c */ /* 0x000fe20004741670 */
[----:B------:R-:W-:Y:S01]  /*6fb0*/  FMUL R23, R23, R8 ;  /* 0x0000000817177220 */ /* 0x000fe20000400000 */
[----:B0-----:R-:W-:Y:S01]  /*6fc0*/  F2FP.SATFINITE.E4M3.F32.PACK_AB_MERGE_C R15, RZ, R108, RZ ;  /* 0x0000006cff0f723e */ /* 0x001fe200048070ff */
[----:B------:R-:W-:Y:S01]  /*6fd0*/  @!P6 STG.E.U8 desc[UR18][R10.64], R113 ;  /* 0x000000710a00e986 */ /* 0x000fe2000c101112 */
[C---:B------:R-:W-:Y:S01]  /*6fe0*/  ISETP.LT.OR P6, PT, R33.reuse, 0x2, !P1 ;  /* 0x000000022100780c */ /* 0x040fe20004fc1670 */
[-C--:B------:R-:W-:Y:S01]  /*6ff0*/  FMUL R20, R20, R8.reuse ;  /* 0x0000000814147220 */ /* 0x080fe20000400000 */
[----:B------:R-:W-:Y:S01]  /*7000*/  F2FP.SATFINITE.E4M3.F32.PACK_AB_MERGE_C R93, RZ, R93, RZ ;  /* 0x0000005dff5d723e */ /* 0x000fe200048070ff */
[----:B------:R-:W-:Y:S01]  /*7010*/  @!P5 STG.E.U8 desc[UR18][R10.64+0x1], R15 ;  /* 0x0000010f0a00d986 */ /* 0x000fe2000c101112 */
[----:B------:R-:W-:Y:S01]  /*7020*/  ISETP.LT.OR P5, PT, R33, 0x9, !P0 ;  /* 0x000000092100780c */ /* 0x000fe200047a1670 */
[----:B------:R-:W-:Y:S01]  /*7030*/  FMUL R17, R17, R8 ;  /* 0x0000000811117220 */ /* 0x000fe20000400000 */
[----:B-1----:R-:W-:Y:S01]  /*7040*/  F2FP.SATFINITE.E4M3.F32.PACK_AB_MERGE_C R5, RZ, R106, RZ ;  /* 0x0000006aff05723e */ /* 0x002fe200048070ff */
[----:B------:R-:W-:Y:S01]  /*7050*/  @!P4 STG.E.U8 desc[UR18][R6.64], R111 ;  /* 0x0000006f0600c986 */ /* 0x000fe2000c101112 */
[----:B------:R-:W-:Y:S01]  /*7060*/  F2FP.SATFINITE.E4M3.F32.PACK_AB_MERGE_C R13, RZ, R104, RZ ;  /* 0x00000068ff0d723e */ /* 0x000fe200048070ff */
[-C--:B------:R-:W-:Y:S01]  /*7070*/  FMUL R16, R16, R8.reuse ;  /* 0x0000000810107220 */ /* 0x080fe20000400000 */
[----:B------:R-:W-:Y:S01]  /*7080*/  ISETP.LT.OR P4, PT, R33, 0x9, !P1 ;  /* 0x000000092100780c */ /* 0x000fe20004f81670 */
[-C--:B------:R-:W-:Y:S01]  /*7090*/  FMUL R19, R19, R8.reuse ;  /* 0x0000000813137220 */ /* 0x080fe20000400000 */
[----:B------:R-:W-:Y:S01]  /*70a0*/  F2FP.SATFINITE.E4M3.F32.PACK_AB_MERGE_C R91, RZ, R91, RZ ;  /* 0x0000005bff5b723e */ /* 0x000fe200048070ff */
[----:B------:R0:W-:Y:S01]  /*70b0*/  @!P6 STG.E.U8 desc[UR18][R6.64+0x1], R5 ;  /* 0x000001050600e986 */ /* 0x0001e2000c101112 */
[C---:B------:R-:W-:Y:S01]  /*70c0*/  ISETP.LT.OR P6, PT, R33.reuse, 0xa, !P1 ;  /* 0x0000000a2100780c */ /* 0x040fe20004fc1670 */
[----:B------:R-:W-:Y:S01]  /*70d0*/  FMUL R18, R18, R8 ;  /* 0x0000000812127220 */ /* 0x000fe20000400000 */
[----:B------:R-:W-:Y:S01]  /*70e0*/  F2FP.SATFINITE.E4M3.F32.PACK_AB_MERGE_C R21, RZ, R21, RZ ;  /* 0x00000015ff15723e */ /* 0x000fe200048070ff */
[----:B------:R1:W-:Y:S01]  /*70f0*/  @!P2 STG.E.U8 desc[UR18][R10.64+0x9], R13 ;  /* 0x0000090d0a00a986 */ /* 0x0003e2000c101112 */
[----:B------:R-:W-:-:S02]  /*7100*/  ISETP.LT.OR P2, PT, R33, 0x12, !P0 ;  /* 0x000000122100780c */ /* 0x000fc40004741670 */
[----:B------:R-:W-:Y:S01]  /*7110*/  F2FP.SATFINITE.E4M3.F32.PACK_AB_MERGE_C R89, RZ, R89, RZ ;  /* 0x00000059ff59723e */ /* 0x000fe200048070ff */
[----:B------:R-:W-:Y:S01]  /*7120*/  @!P5 STG.E.U8 desc[UR18][R10.64+0x8], R107 ;  /* 0x0000086b0a00d986 */ /* 0x000fe2000c101112 */
[C---:B------:R-:W-:Y:S02]  /*7130*/  ISETP.LT.OR P5, PT, R33.reuse, 0x11, !P0 ;  /* 0x000000112100780c */ /* 0x040fe400047a1670 */
[----:B------:R-:W-:Y:S01]  /*7140*/  F2FP.SATFINITE.E4M3.F32.PACK_AB_MERGE_C R23, RZ, R23, RZ ;  /* 0x00000017ff17723e */ /* 0x000fe200048070ff */
[----:B------:R-:W-:Y:S01]  /*7150*/  @!P4 STG.E.U8 desc[UR18][R6.64+0x8], R109 ;  /* 0x0000086d0600c986 */ /* 0x000fe2000c101112 */
[----:B0-----:R-:W-:Y:S02]  /*7160*/  F2FP.SATFINITE.E4M3.F32.PACK_AB_MERGE_C R5, RZ, R102, RZ ;  /* 0x00000066ff05723e */ /* 0x001fe400048070ff */
[C---:B------:R-:W-:Y:S02]  /*7170*/  ISETP.LT.OR P4, PT, R33.reuse, 0x11, !P1 ;  /* 0x000000112100780c */ /* 0x040fe40004f81670 */
[----:B-1----:R-:W-:Y:S01]  /*7180*/  F2FP.SATFINITE.E4M3.F32.PACK_AB_MERGE_C R13, RZ, R98, RZ ;  /* 0x00000062ff0d723e */ /* 0x002fe200048070ff */
[----:B------:R0:W-:Y:S01]  /*7190*/  @!P6 STG.E.U8 desc[UR18][R6.64+0x9], R5 ;  /* 0x000009050600e986 */ /* 0x0001e2000c101112 */
[----:B------:R-:W-:-:S02]  /*71a0*/  ISETP.LT.OR P6, PT, R33, 0x12, !P1 ;  /* 0x000000122100780c */ /* 0x000fc40004fc1670 */
[----:B------:R-:W-:Y:S01]  /*71b0*/  F2FP.SATFINITE.E4M3.F32.PACK_AB_MERGE_C R17, RZ, R17, RZ ;  /* 0x00000011ff11723e */ /* 0x000fe200048070ff */
[----:B------:R1:W-:Y:S01]  /*71c0*/  @!P2 STG.E.U8 desc[UR18][R10.64+0x11], R13 ;  /* 0x0000110d0a00a986 */ /* 0x0003e2000c101112 */
[C---:B------:R-:W-:Y:S02]  /*71d0*/  ISETP.LT.OR P2, PT, R33.reuse, 0x1a, !P0 ;  /* 0x0000001a2100780c */ /* 0x040fe40004741670 */
[----:B------:R-:W-:Y:S01]  /*71e0*/  F2FP.SATFINITE.E4M3.F32.PACK_AB_MERGE_C R19, RZ, R19, RZ ;  /* 0x00000013ff13723e */ /* 0x000fe200048070ff */
[----:B------:R-:W-:Y:S01]  /*71f0*/  @!P5 STG.E.U8 desc[UR18][R10.64+0x10], R105 ;  /* 0x000010690a00d986 */ /* 0x000fe2000c101112 */
[----:B------:R-:W-:Y:S02]  /*7200*/  ISETP.LT.OR P5, PT, R33, 0x19, !P0 ;  /* 0x000000192100780c */ /* 0x000fe400047a1670 */
[----:B------:R-:W-:Y:S01]  /*7210*/  F2FP.SATFINITE.E4M3.F32.PACK_AB_MERGE_C R15, RZ, R18, RZ ;  /* 0x00000012ff0f723e */ /* 0x000fe200048070ff */
[----:B------:R-:W-:Y:S01]  /*7220*/  @!P4 STG.E.U8 desc[UR18][R6.64+0x10], R103 ;  /* 0x000010670600c986 */ /* 0x000fe2000c101112 */
[----:B0-----:R-:W-:-:S02]  /*7230*/  F2FP.SATFINITE.E4M3.F32.PACK_AB_MERGE_C R5, RZ, R100, RZ ;  /* 0x00000064ff05723e */ /* 0x001fc400048070ff */
[C---:B------:R-:W-:Y:S02]  /*7240*/  ISETP.LT.OR P4, PT, R33.reuse, 0x19, !P1 ;  /* 0x000000192100780c */ /* 0x040fe40004f81670 */
[----:B-1----:R-:W-:Y:S01]  /*7250*/  F2FP.SATFINITE.E4M3.F32.PACK_AB_MERGE_C R13, RZ, R96, RZ ;  /* 0x00000060ff0d723e */ /* 0x002fe200048070ff */
[----:B------:R0:W-:Y:S01]  /*7260*/  @!P6 STG.E.U8 desc[UR18][R6.64+0x11], R5 ;  /* 0x000011050600e986 */ /* 0x0001e2000c101112 */
[----:B------:R-:W-:-:S03]  /*7270*/  ISETP.LT.OR P6, PT, R33, 0x1a, !P1 ;  /* 0x0000001a2100780c */ /* 0x000fc60004fc1670 */
[----:B------:R1:W-:Y:S01]  /*7280*/  @!P2 STG.E.U8 desc[UR18][R10.64+0x19], R13 ;  /* 0x0000190d0a00a986 */ /* 0x0003e2000c101112 */
[----:B------:R-:W-:-:S03]  /*7290*/  ISETP.LT.OR P2, PT, R33, 0x22, !P0 ;  /* 0x000000222100780c */ /* 0x000fc60004741670 */
[----:B------:R-:W-:Y:S01]  /*72a0*/  @!P5 STG.E.U8 desc[UR18][R10.64+0x18], R101 ;  /* 0x000018650a00d986 */ /* 0x000fe2000c101112 */
[C---:B------:R-:W-:Y:S02]  /*72b0*/  ISETP.LT.OR P5, PT, R33.reuse, 0x21, !P0 ;  /* 0x000000212100780c */ /* 0x040fe400047a1670 */
[----:B0-----:R-:W-:Y:S01]  /*72c0*/  F2FP.SATFINITE.E4M3.F32.PACK_AB_MERGE_C R5, RZ, R94, RZ ;  /* 0x0000005eff05723e */ /* 0x001fe200048070ff */
[----:B------:R-:W-:Y:S01]  /*72d0*/  @!P4 STG.E.U8 desc[UR18][R6.64+0x18], R99 ;  /* 0x000018630600c986 */ /* 0x000fe2000c101112 */
        /* <DEDUP_REMOVED lines=25> */
[C---:B------:R-:W-:Y:S02]  /*7470*/  ISETP.LT.OR P2, PT, R33.reuse, 0x39, !P0 ;  /* 0x000000392100780c */ /* 0x040fe40004741670 */
[C---:B------:R-:W-:Y:S01]  /*7480*/  ISETP.LT.OR P0, PT, R33.reuse, 0x3a, !P0 ;  /* 0x0000003a2100780c */ /* 0x040fe20004701670 */
[----:B------:R1:W-:Y:S01]  /*7490*/  @!P5 STG.E.U8 desc[UR18][R10.64+0x30], R89 ;  /* 0x000030590a00d986 */ /* 0x0003e2000c101112 */
[C---:B------:R-:W-:Y:S02]  /*74a0*/  ISETP.LT.OR P5, PT, R33.reuse, 0x39, !P1 ;  /* 0x000000392100780c */ /* 0x040fe40004fa1670 */
[----:B------:R-:W-:Y:S01]  /*74b0*/  ISETP.LT.OR P1, PT, R33, 0x3a, !P1 ;  /* 0x0000003a2100780c */ /* 0x000fe20004f21670 */
[----:B------:R1:W-:Y:S01]  /*74c0*/  @!P4 STG.E.U8 desc[UR18][R6.64+0x30], R23 ;  /* 0x000030170600c986 */ /* 0x0003e2000c101112 */
[----:B0-----:R-:W-:-:S05]  /*74d0*/  F2FP.SATFINITE.E4M3.F32.PACK_AB_MERGE_C R5, RZ, R20, RZ ;  /* 0x00000014ff05723e */ /* 0x001fca00048070ff */
[----:B------:R1:W-:Y:S04]  /*74e0*/  @!P6 STG.E.U8 desc[UR18][R6.64+0x31], R5 ;  /* 0x000031050600e986 */ /* 0x0003e8000c101112 */
[----:B------:R1:W-:Y:S04]  /*74f0*/  @!P2 STG.E.U8 desc[UR18][R10.64+0x38], R17 ;  /* 0x000038110a00a986 */ /* 0x0003e8000c101112 */
[----:B------:R1:W-:Y:S04]  /*7500*/  @!P0 STG.E.U8 desc[UR18][R10.64+0x39], R13 ;  /* 0x0000390d0a008986 */ /* 0x0003e8000c101112 */
[----:B------:R1:W-:Y:S04]  /*7510*/  @!P5 STG.E.U8 desc[UR18][R6.64+0x38], R19 ;  /* 0x000038130600d986 */ /* 0x0003e8000c101112 */
[----:B------:R1:W-:Y:S02]  /*7520*/  @!P1 STG.E.U8 desc[UR18][R6.64+0x39], R15 ;  /* 0x0000390f06009986 */ /* 0x0003e4000c101112 */
.L_x_161:
[----:B------:R-:W-:Y:S05]  /*7530*/  BSYNC B0 ;  /* 0x0000000000007941 */ /* 0x000fea0003800000 */
.L_x_31:
[----:B------:R-:W-:Y:S01]  /*7540*/  ULDC UR6, c[0x0][0xc] ;  /* 0x0000030000067ab9 */ /* 0x000fe20000000800 */
[----:B------:R-:W-:Y:S01]  /*7550*/  ULDC UR7, c[0x0][0x10] ;  /* 0x0000040000077ab9 */ /* 0x000fe20000000800 */
[----:B01---5:R-:W0:Y:S01]  /*7560*/  LDC R5, c[0x0][0x14] ;  /* 0x00000500ff057b82 */ /* 0x023e220000000800 */
[----:B------:R-:W-:Y:S01]  /*7570*/  UIMAD.WIDE.U32 UR6, UR6, UR7, URZ ;  /* 0x00000007060672a5 */ /* 0x000fe2000f8e003f */
[----:B------:R-:W-:Y:S01]  /*7580*/  PRMT R7, RZ, 0x7610, R7 ;  /* 0x00007610ff077816 */ /* 0x000fe20000000007 */
[----:B------:R-:W-:-:S04]  /*7590*/  IMAD.MOV.U32 R6, RZ, RZ, -0x1 ;  /* 0xffffffffff067424 */ /* 0x000fc800078e00ff */
[----:B0-----:R-:W-:-:S04]  /*75a0*/  IMAD.WIDE.U32 R2, R5, UR6, R2 ;  /* 0x0000000605027c25 */ /* 0x001fc8000f8e0002 */
[----:B------:R-:W-:Y:S01]  /*75b0*/  IMAD R5, R5, UR7, RZ ;  /* 0x0000000705057c24 */ /* 0x000fe2000f8e02ff */
[----:B------:R-:W-:Y:S02]  /*75c0*/  ULDC.64 UR6, c[0x0][0x650] ;  /* 0x0001940000067ab9 */ /* 0x000fe40000000a00 */
[----:B------:R-:W-:Y:S01]  /*75d0*/  ISETP.GE.U32.AND P0, PT, R2, UR6, PT ;  /* 0x0000000602007c0c */ /* 0x000fe2000bf06070 */
[----:B------:R-:W-:Y:S02]  /*75e0*/  IMAD.IADD R3, R3, 0x1, R5 ;  /* 0x0000000103037824 */ /* 0x000fe400078e0205 */
[----:B------:R-:W-:-:S03]  /*75f0*/  IMAD.MOV.U32 R5, RZ, RZ, -0x1 ;  /* 0xffffffffff057424 */ /* 0x000fc600078e00ff */
[----:B------:R-:W-:-:S13]  /*7600*/  ISETP.GE.U32.AND.EX P0, PT, R3, UR7, PT, P0 ;  /* 0x0000000703007c0c */ /* 0x000fda000bf06100 */
[----:B------:R-:W-:Y:S05]  /*7610*/  @P0 BRA `(.L_x_162) ;  /* 0x0000000400600947 */ /* 0x000fea0003800000 */
[----:B------:R-:W0:Y:S01]  /*7620*/  S2R R20, SR_CTAID.X ;  /* 0x0000000000147919 */ /* 0x000e220000002500 */
[----:B------:R-:W1:Y:S01]  /*7630*/  LDC.64 R14, c[0x0][0x628] ;  /* 0x00018a00ff0e7b82 */ /* 0x000e620000000a00 */
[----:B------:R-:W-:Y:S01]  /*7640*/  ULDC UR6, c[0x0][0x150] ;  /* 0x0000540000067ab9 */ /* 0x000fe20000000800 */
[----:B--234-:R-:W-:Y:S01]  /*7650*/  IMAD.MOV.U32 R12, RZ, RZ, R2 ;  /* 0x000000ffff0c7224 */ /* 0x01cfe200078e0002 */
[----:B------:R-:W2:Y:S01]  /*7660*/  S2R R22, SR_CTAID.Y ;  /* 0x0000000000167919 */ /* 0x000ea20000002600 */
[----:B------:R-:W-:-:S04]  /*7670*/  IMAD.MOV.U32 R13, RZ, RZ, R3 ;  /* 0x000000ffff0d7224 */ /* 0x000fc800078e0003 */
[----:B------:R-:W3:Y:S08]  /*7680*/  LDC R23, c[0x0][0x144] ;  /* 0x00005100ff177b82 */ /* 0x000ef00000000800 */
[----:B------:R-:W4:Y:S08]  /*7690*/  LDC R16, c[0x0][0x630] ;  /* 0x00018c00ff107b82 */ /* 0x000f300000000800 */
[----:B------:R-:W2:Y:S01]  /*76a0*/  LDC.64 R18, c[0x0][0x620] ;  /* 0x00018800ff127b82 */ /* 0x000ea20000000a00 */
[----:B-1----:R-:W-:-:S04]  /*76b0*/  ISETP.NE.U32.AND P0, PT, R14, RZ, PT ;  /* 0x000000ff0e00720c */ /* 0x002fc80003f05070 */
[----:B------:R-:W-:Y:S02]  /*76c0*/  ISETP.NE.AND.EX P0, PT, R15, RZ, PT, P0 ;  /* 0x000000ff0f00720c */ /* 0x000fe40003f05300 */
[----:B0-----:R-:W-:-:S05]  /*76d0*/  I2FP.F32.U32 R5, R20 ;  /* 0x0000001400057245 */ /* 0x001fca0000201000 */
[----:B------:R-:W-:-:S04]  /*76e0*/  FMUL R5, R5, UR6 ;  /* 0x0000000605057c20 */ /* 0x000fc80008400000 */
[----:B------:R0:W1:Y:S02]  /*76f0*/  F2I.U32.TRUNC.NTZ R21, R5 ;  /* 0x0000000500157305 */ /* 0x000064000020f000 */
[----:B---34-:R-:W-:Y:S05]  /*7700*/  @!P0 BRA `(.L_x_163) ;  /* 0x0000000000288947 */ /* 0x018fea0003800000 */
[----:B0-----:R-:W0:Y:S02]  /*7710*/  LDC R5, c[0x0][0x634] ;  /* 0x00018d00ff057b82 */ /* 0x001e240000000800 */
        /* <DEDUP_REMOVED lines=9> */
.L_x_163:
[-CC-:B------:R-:W-:Y:S01]  /*77b0*/  SHF.R.U64 R17, R12, R16.reuse, R13.reuse ;  /* 0x000000100c117219 */ /* 0x180fe2000000120d */
[----:B------:R-:W3:Y:S01]  /*77c0*/  LDC.64 R28, c[0x0][0x640] ;  /* 0x00019000ff1c7b82 */ /* 0x000ee20000000a00 */
[----:B0-----:R-:W-:Y:S01]  /*77d0*/  SHF.R.U32.HI R5, RZ, R16, R13 ;  /* 0x00000010ff057219 */ /* 0x001fe2000001160d */
[----:B-1----:R-:W-:Y:S01]  /*77e0*/  IMAD.MOV R21, RZ, RZ, -R21 ;  /* 0x000000ffff157224 */ /* 0x002fe200078e0a15 */
[----:B------:R-:W-:Y:S01]  /*77f0*/  IADD3 R11, P0, RZ, -R17, RZ ;  /* 0x80000011ff0b7210 */ /* 0x000fe20007f1e0ff */
[----:B------:R-:W-:Y:S02]  /*7800*/  ULDC UR6, c[0x0][0x154] ;  /* 0x0000550000067ab9 */ /* 0x000fe40000000800 */
[----:B------:R-:W-:Y:S02]  /*7810*/  IMAD R23, R23, R21, R20 ;  /* 0x0000001517177224 */ /* 0x000fe400078e0214 */
[----:B------:R-:W0:Y:S01]  /*7820*/  LDC R12, c[0x0][0x618] ;  /* 0x00018600ff0c7b82 */ /* 0x000e220000000800 */
[----:B------:R-:W-:-:S02]  /*7830*/  IMAD.X R5, RZ, RZ, ~R5, P0 ;  /* 0x000000ffff057224 */ /* 0x000fc400000e0e05 */
[----:B--2---:R-:W-:-:S04]  /*7840*/  IMAD.WIDE.U32 R6, R11, R18, R2 ;  /* 0x000000120b067225 */ /* 0x004fc800078e0002 */
[----:B------:R-:W-:Y:S01]  /*7850*/  IMAD R10, R5, R18, RZ ;  /* 0x00000012050a7224 */ /* 0x000fe200078e02ff */
[----:B------:R-:W1:Y:S03]  /*7860*/  LDC R24, c[0x0][0x608] ;  /* 0x00018200ff187b82 */ /* 0x000e660000000800 */
[----:B------:R-:W-:Y:S02]  /*7870*/  IMAD R5, R11, R19, R10 ;  /* 0x000000130b057224 */ /* 0x000fe400078e020a */
[----:B------:R-:W-:Y:S02]  /*7880*/  IMAD.MOV.U32 R11, RZ, RZ, 0x1 ;  /* 0x00000001ff0b7424 */ /* 0x000fe400078e00ff */
[----:B------:R-:W-:Y:S01]  /*7890*/  IMAD.IADD R5, R7, 0x1, R5 ;  /* 0x0000000107057824 */ /* 0x000fe200078e0205 */
[----:B------:R-:W2:Y:S01]  /*78a0*/  LDC R26, c[0x0][0x658] ;  /* 0x00019600ff1a7b82 */ /* 0x000ea20000000800 */
[----:B------:R-:W-:-:S02]  /*78b0*/  I2FP.F32.U32 R7, R22 ;  /* 0x0000001600077245 */ /* 0x000fc40000201000 */
[----:B---3--:R-:W-:-:S03]  /*78c0*/  ISETP.NE.U32.AND P0, PT, R28, RZ, PT ;  /* 0x000000ff1c00720c */ /* 0x008fc60003f05070 */
[----:B------:R-:W-:Y:S01]  /*78d0*/  FMUL R10, R7, UR6 ;  /* 0x00000006070a7c20 */ /* 0x000fe20008400000 */
[----:B------:R-:W-:Y:S01]  /*78e0*/  ISETP.NE.AND.EX P0, PT, R29, RZ, PT, P0 ;  /* 0x000000ff1d00720c */ /* 0x000fe20003f05300 */
[----:B------:R-:W3:Y:S01]  /*78f0*/  LDC R21, c[0x0][0x148] ;  /* 0x00005200ff157b82 */ /* 0x000ee20000000800 */
[-CC-:B0-----:R-:W-:Y:S01]  /*7900*/  SHF.R.U64 R16, R6, R12.reuse, R5.reuse ;  /* 0x0000000c06107219 */ /* 0x181fe20000001205 */
[----:B------:R0:W4:Y:S01]  /*7910*/  F2I.U32.TRUNC.NTZ R18, R10 ;  /* 0x0000000a00127305 */ /* 0x000122000020f000 */
[----:B------:R-:W-:Y:S01]  /*7920*/  SHF.R.U32.HI R5, RZ, R12, R5 ;  /* 0x0000000cff057219 */ /* 0x000fe20000011605 */
[----:B------:R-:W-:-:S04]  /*7930*/  IMAD.MOV.U32 R7, RZ, RZ, -0x1 ;  /* 0xffffffffff077424 */ /* 0x000fc800078e00ff */
[----:B------:R-:W0:Y:S01]  /*7940*/  LDC R20, c[0x0][0x600] ;  /* 0x00018000ff147b82 */ /* 0x000e220000000800 */
[-CC-:B-1----:R-:W-:Y:S02]  /*7950*/  SHF.R.U64 R14, R16, R24.reuse, R5.reuse ;  /* 0x00000018100e7219 */ /* 0x182fe40000001205 */
[----:B------:R-:W-:-:S05]  /*7960*/  SHF.R.U32.HI R5, RZ, R24, R5 ;  /* 0x00000018ff057219 */ /* 0x000fca0000011605 */
[----:B------:R-:W1:Y:S01]  /*7970*/  LDC R27, c[0x0][0x648] ;  /* 0x00019200ff1b7b82 */ /* 0x000e620000000800 */
[-C--:B--2---:R-:W-:Y:S02]  /*7980*/  SHF.L.U32 R6, R7, R26.reuse, RZ ;  /* 0x0000001a07067219 */ /* 0x084fe400000006ff */
[-CC-:B------:R-:W-:Y:S02]  /*7990*/  SHF.R.U64 R19, R14, R26.reuse, R5.reuse ;  /* 0x0000001a0e137219 */ /* 0x180fe40000001205 */
[----:B------:R-:W-:Y:S02]  /*79a0*/  SHF.R.U32.HI R7, RZ, R26, R5 ;  /* 0x0000001aff077219 */ /* 0x000fe40000011605 */
[----:B------:R-:W-:Y:S01]  /*79b0*/  LOP3.LUT R25, RZ, R6, RZ, 0x33, !PT ;  /* 0x00000006ff197212 */ /* 0x000fe200078e33ff */
[----:B------:R-:W2:Y:S01]  /*79c0*/  LDC R30, c[0x0][0x638] ;  /* 0x00018e00ff1e7b82 */ /* 0x000ea20000000800 */
[----:B------:R-:W-:Y:S01]  /*79d0*/  SHF.L.U32 R26, R11, R26, RZ ;  /* 0x0000001a0b1a7219 */ /* 0x000fe200000006ff */
[----:B------:R-:W-:-:S06]  /*79e0*/  IMAD.MOV.U32 R6, RZ, RZ, R19 ;  /* 0x000000ffff067224 */ /* 0x000fcc00078e0013 */
[----:B------:R-:W0:Y:S01]  /*79f0*/  LDC R31, c[0x0][0x610] ;  /* 0x00018400ff1f7b82 */ /* 0x000e220000000800 */
[----:B----4-:R-:W-:Y:S05]  /*7a00*/  @!P0 BRA `(.L_x_164) ;  /* 0x0000000000288947 */ /* 0x010fea0003800000 */
[----:B------:R-:W4:Y:S02]  /*7a10*/  LDC R6, c[0x0][0x64c] ;  /* 0x00019300ff067b82 */ /* 0x000f240000000800 */
[----:B----4-:R-:W-:-:S05]  /*7a20*/  IADD3 R5, P0, R19, R6, RZ ;  /* 0x0000000613057210 */ /* 0x010fca0007f1e0ff */
[----:B------:R-:W-:-:S04]  /*7a30*/  IMAD.X R15, RZ, RZ, R7, P0 ;  /* 0x000000ffff0f7224 */ /* 0x000fc800000e0607 */
[----:B------:R-:W-:-:S04]  /*7a40*/  IMAD.WIDE.U32 R6, R15, R28, RZ ;  /* 0x0000001c0f067225 */ /* 0x000fc800078e00ff */
[----:B0-----:R-:W-:-:S04]  /*7a50*/  IMAD.WIDE.U32 R10, P0, R5, R29, R6 ;  /* 0x0000001d050a7225 */ /* 0x001fc80007800006 */
[----:B------:R-:W-:-:S04]  /*7a60*/  IMAD.WIDE.U32 R6, R5, R28, RZ ;  /* 0x0000001c05067225 */ /* 0x000fc800078e00ff */
[----:B------:R-:W-:Y:S01]  /*7a70*/  IMAD.X R13, RZ, RZ, RZ, P0 ;  /* 0x000000ffff0d7224 */ /* 0x000fe200000e06ff */
[----:B------:R-:W-:Y:S01]  /*7a80*/  IADD3 RZ, P0, R7, R10, RZ ;  /* 0x0000000a07ff7210 */ /* 0x000fe20007f1e0ff */
[----:B------:R-:W-:-:S04]  /*7a90*/  IMAD.MOV.U32 R12, RZ, RZ, R11 ;  /* 0x000000ffff0c7224 */ /* 0x000fc800078e000b */
[----:B------:R-:W-:-:S08]  /*7aa0*/  IMAD.WIDE.U32.X R6, R15, R29, R12, P0 ;  /* 0x0000001d0f067225 */ /* 0x000fd000000e040c */
.L_x_164:
[----:B-1----:R-:W-:Y:S01]  /*7ab0*/  SHF.R.U64 R5, R6, R27, R7 ;  /* 0x0000001b06057219 */ /* 0x002fe20000001207 */
[----:B0-----:R-:W-:Y:S01]  /*7ac0*/  VIADD R7, R20, 0xffffffff ;  /* 0xffffffff14077836 */ /* 0x001fe20000000000 */
[----:B------:R-:W-:Y:S01]  /*7ad0*/  LOP3.LUT R32, R14, R25, RZ, 0xc0, !PT ;  /* 0x000000190e207212 */ /* 0x000fe200078ec0ff */
[----:B------:R-:W-:Y:S02]  /*7ae0*/  IMAD.MOV R18, RZ, RZ, -R18 ;  /* 0x000000ffff127224 */ /* 0x000fe400078e0a12 */
[----:B------:R-:W-:Y:S01]  /*7af0*/  IMAD.MOV R6, RZ, RZ, -R5 ;  /* 0x000000ffff067224 */ /* 0x000fe200078e0a05 */
[----:B------:R-:W-:Y:S01]  /*7b00*/  LOP3.LUT R16, R16, R7, RZ, 0xc0, !PT ;  /* 0x0000000710107212 */ /* 0x000fe200078ec0ff */
[----:B------:R-:W-:Y:S02]  /*7b10*/  IMAD R32, R26, R5, R32 ;  /* 0x000000051a207224 */ /* 0x000fe400078e0220 */
[----:B---3--:R-:W-:Y:S02]  /*7b20*/  @P3 IMAD R23, R21, R18, R22 ;  /* 0x0000001215173224 */ /* 0x008fe400078e0216 */
[----:B--2---:R-:W-:-:S02]  /*7b30*/  IMAD R5, R6, R30, R19 ;  /* 0x0000001e06057224 */ /* 0x004fc400078e0213 */
[----:B------:R-:W-:Y:S02]  /*7b40*/  IMAD R32, R32, R31, R23 ;  /* 0x0000001f20207224 */ /* 0x000fe400078e0217 */
[----:B------:R-:W-:Y:S02]  /*7b50*/  IMAD R5, R5, R20, R16 ;  /* 0x0000001405057224 */ /* 0x000fe400078e0210 */
[----:B------:R-:W-:-:S03]  /*7b60*/  IMAD.MOV.U32 R7, RZ, RZ, 0x1 ;  /* 0x00000001ff077424 */ /* 0x000fc600078e00ff */
[----:B------:R-:W-:Y:S02]  /*7b70*/  SEL R6, R5, R32, !P3 ;  /* 0x0000002005067207 */ /* 0x000fe40005800000 */
[----:B------:R-:W-:Y:S01]  /*7b80*/  SEL R32, R32, R5, !P3 ;  /* 0x0000000520207207 */ /* 0x000fe20005800000 */
[----:B------:R-:W-:-:S07]  /*7b90*/  IMAD.MOV.U32 R5, RZ, RZ, R17 ;  /* 0x000000ffff057224 */ /* 0x000fce00078e0011 */
.L_x_162:
[----:B------:R-:W-:Y:S01]  /*7ba0*/  UIADD3 UR5, UR9, UR5, URZ ;  /* 0x0000000509057290 */ /* 0x000fe2000fffe03f */
[----:B------:R-:W-:Y:S01]  /*7bb0*/  LOP3.LUT P0, RZ, R7, 0xff, RZ, 0xc0, !PT ;  /* 0x000000ff07ff7812 */ /* 0x000fe2000780c0ff */
[----:B------:R-:W-:Y:S02]  /*7bc0*/  IMAD.MOV.U32 R7, RZ, RZ, R32 ;  /* 0x000000ffff077224 */ /* 0x000fe400078e0020 */
[----:B------:R-:W-:Y:S02]  /*7bd0*/  USHF.R.U32.HI UR6, URZ, 0x2, UR5 ;  /* 0x000000023f067899 */ /* 0x000fe40008011605 */
[----:B------:R-:W-:Y:S02]  /*7be0*/  UISETP.GT.U32.AND UP1, UPT, UR5, 0x3, UPT ;  /* 0x000000030500788c */ /* 0x000fe4000bf24070 */
[----:B------:R-:W-:Y:S02]  /*7bf0*/  ULOP3.LUT UR6, UR6, 0x1, URZ, 0xc0, !UPT ;  /* 0x0000000106067892 */ /* 0x000fe4000f8ec03f */
[----:B------:R-:W-:-:S02]  /*7c00*/  UISETP.LT.U32.AND UP1, UPT, UR9, 0x4, UP1 ;  /* 0x000000040900788c */ /* 0x000fc40008f21070 */
[----:B------:R-:W-:Y:S02]  /*7c10*/  UISETP.NE.U32.AND UP0, UPT, UR6, 0x1, UPT ;  /* 0x000000010600788c */ /* 0x000fe4000bf05070 */
[----:B------:R-:W-:Y:S02]  /*7c20*/  USEL UR7, URZ, 0x1, !UP1 ;  /* 0x000000013f077887 */ /* 0x000fe4000c800000 */
[----:B------:R-:W-:Y:S02]  /*7c30*/  UISETP.GT.U32.AND UP0, UPT, UR9, 0x3, !UP0 ;  /* 0x000000030900788c */ /* 0x000fe4000c704070 */
[----:B------:R-:W-:Y:S02]  /*7c40*/  ULOP3.LUT UR5, UR5, 0x3, URZ, 0xc0, !UPT ;  /* 0x0000000305057892 */ /* 0x000fe4000f8ec03f */
[----:B------:R-:W-:-:S04]  /*7c50*/  USEL UR6, URZ, 0x1, !UP0 ;  /* 0x000000013f067887 */ /* 0x000fc8000c000000 */
[----:B------:R-:W-:Y:S01]  /*7c60*/  ULOP3.LUT UR4, UR6, UR4, UR7, 0x96, !UPT ;  /* 0x0000000406047292 */ /* 0x000fe2000f8e9607 */
[----:B------:R-:W-:Y:S11]  /*7c70*/  @P0 BRA `(.L_x_165) ;  /* 0xffffff9000a80947 */ /* 0x000ff6000383ffff */
[----:B------:R-:W-:Y:S05]  /*7c80*/  EXIT ;  /* 0x000000000000794d */ /* 0x000fea0003800000 */
.L_x_3:
[----:B0-----:R-:W-:Y:S01]  /*7c90*/  ULDC.64 UR4, c[0x0][0x650] ;  /* 0x0001940000047ab9 */ /* 0x001fe20000000a00 */
        /* <DEDUP_REMOVED lines=25> */
.L_x_167:
[--C-:B------:R-:W-:Y:S01]  /*7e30*/  SHF.R.U64 R16, R14, R18, R15.reuse ;  /* 0x000000120e107219 */ /* 0x100fe2000000120f */
[----:B------:R-:W0:Y:S01]  /*7e40*/  LDC R22, c[0x0][0x618] ;  /* 0x00018600ff167b82 */ /* 0x000e220000000800 */
[----:B------:R-:W-:Y:S01]  /*7e50*/  I2FP.F32.U32 R7, R8 ;  /* 0x0000000800077245 */ /* 0x000fe20000201000 */
[----:B------:R-:W-:Y:S01]  /*7e60*/  ULDC UR4, c[0x0][0x150] ;  /* 0x0000540000047ab9 */ /* 0x000fe20000000800 */
[----:B------:R-:W-:Y:S02]  /*7e70*/  SHF.R.U32.HI R6, RZ, R18, R15 ;  /* 0x00000012ff067219 */ /* 0x000fe4000001160f */
[----:B------:R-:W-:Y:S01]  /*7e80*/  IADD3 R9, P0, RZ, -R16, RZ ;  /* 0x80000010ff097210 */ /* 0x000fe20007f1e0ff */
[----:B------:R-:W-:Y:S01]  /*7e90*/  FMUL R13, R7, UR4 ;  /* 0x00000004070d7c20 */ /* 0x000fe20008400000 */
[----:B------:R-:W-:Y:S01]  /*7ea0*/  ULDC UR4, c[0x0][0x154] ;  /* 0x0000550000047ab9 */ /* 0x000fe20000000800 */
[----:B------:R-:W1:Y:S02]  /*7eb0*/  LDC.64 R24, c[0x0][0x640] ;  /* 0x00019000ff187b82 */ /* 0x000e640000000a00 */
[----:B------:R-:W-:-:S02]  /*7ec0*/  IMAD.X R11, RZ, RZ, ~R6, P0 ;  /* 0x000000ffff0b7224 */ /* 0x000fc400000e0e06 */
[----:B------:R-:W2:Y:S01]  /*7ed0*/  F2I.U32.TRUNC.NTZ R13, R13 ;  /* 0x0000000d000d7305 */ /* 0x000ea2000020f000 */
[----:B------:R-:W-:-:S03]  /*7ee0*/  IMAD.WIDE.U32 R6, R9, R20, R2 ;  /* 0x0000001409067225 */ /* 0x000fc600078e0002 */
[----:B------:R-:W3:Y:S01]  /*7ef0*/  LDC R15, c[0x0][0x144] ;  /* 0x00005100ff0f7b82 */ /* 0x000ee20000000800 */
[----:B------:R-:W-:-:S04]  /*7f00*/  IMAD R12, R11, R20, RZ ;  /* 0x000000140b0c7224 */ /* 0x000fc800078e02ff */
[----:B------:R-:W-:Y:S02]  /*7f10*/  IMAD R9, R9, R21, R12 ;  /* 0x0000001509097224 */ /* 0x000fe400078e020c */
[----:B------:R-:W-:Y:S01]  /*7f20*/  IMAD.MOV.U32 R12, RZ, RZ, -0x1 ;  /* 0xffffffffff0c7424 */ /* 0x000fe200078e00ff */
[----:B------:R-:W4:Y:S01]  /*7f30*/  LDC R18, c[0x0][0x608] ;  /* 0x00018200ff127b82 */ /* 0x000f220000000800 */
[----:B------:R-:W-:Y:S01]  /*7f40*/  IMAD.IADD R7, R7, 0x1, R9 ;  /* 0x0000000107077824 */ /* 0x000fe200078e0209 */
[----:B------:R-:W-:-:S04]  /*7f50*/  I2FP.F32.U32 R9, R10 ;  /* 0x0000000a00097245 */ /* 0x000fc80000201000 */
[-C--:B0-----:R-:W-:Y:S01]  /*7f60*/  SHF.R.U64 R14, R6, R22.reuse, R7 ;  /* 0x00000016060e7219 */ /* 0x081fe20000001207 */
[----:B--2---:R-:W-:Y:S01]  /*7f70*/  IMAD.MOV R6, RZ, RZ, -R13 ;  /* 0x000000ffff067224 */ /* 0x004fe200078e0a0d */
[----:B------:R-:W0:Y:S01]  /*7f80*/  LDC R11, c[0x0][0x658] ;  /* 0x00019600ff0b7b82 */ /* 0x000e220000000800 */
[----:B-1----:R-:W-:Y:S01]  /*7f90*/  ISETP.NE.U32.AND P0, PT, R24, RZ, PT ;  /* 0x000000ff1800720c */ /* 0x002fe20003f05070 */
[----:B------:R-:W-:Y:S01]  /*7fa0*/  FMUL R9, R9, UR4 ;  /* 0x0000000409097c20 */ /* 0x000fe20008400000 */
[----:B------:R-:W-:Y:S02]  /*7fb0*/  SHF.R.U32.HI R7, RZ, R22, R7 ;  /* 0x00000016ff077219 */ /* 0x000fe40000011607 */
[----:B------:R-:W-:-:S03]  /*7fc0*/  ISETP.NE.AND.EX P0, PT, R25, RZ, PT, P0 ;  /* 0x000000ff1900720c */ /* 0x000fc60003f05300 */
[----:B------:R-:W1:Y:S01]  /*7fd0*/  LDC R21, c[0x0][0x148] ;  /* 0x00005200ff157b82 */ /* 0x000e620000000800 */
[----:B---3--:R-:W-:Y:S02]  /*7fe0*/  IMAD R22, R15, R6, R8 ;  /* 0x000000060f167224 */ /* 0x008fe400078e0208 */
[----:B------:R-:W-:-:S05]  /*7ff0*/  IMAD.MOV.U32 R8, RZ, RZ, 0x1 ;  /* 0x00000001ff087424 */ /* 0x000fca00078e00ff */
[----:B------:R-:W2:Y:S01]  /*8000*/  LDC R20, c[0x0][0x600] ;  /* 0x00018000ff147b82 */ /* 0x000ea20000000800 */
[-CC-:B----4-:R-:W-:Y:S02]  /*8010*/  SHF.R.U64 R17, R14, R18.reuse, R7.reuse ;  /* 0x000000120e117219 */ /* 0x190fe40000001207 */
[----:B------:R-:W-:Y:S02]  /*8020*/  SHF.R.U32.HI R6, RZ, R18, R7 ;  /* 0x00000012ff067219 */ /* 0x000fe40000011607 */
[----:B------:R3:W4:Y:S03]  /*8030*/  F2I.U32.TRUNC.NTZ R18, R9 ;  /* 0x0000000900127305 */ /* 0x000726000020f000 */
[----:B------:R-:W1:Y:S01]  /*8040*/  LDC R23, c[0x0][0x648] ;  /* 0x00019200ff177b82 */ /* 0x000e620000000800 */
[-C--:B0-----:R-:W-:Y:S02]  /*8050*/  SHF.R.U64 R19, R17, R11.reuse, R6 ;  /* 0x0000000b11137219 */ /* 0x081fe40000001206 */
[----:B------:R-:W-:-:S02]  /*8060*/  SHF.L.U32 R12, R12, R11, RZ ;  /* 0x0000000b0c0c7219 */ /* 0x000fc400000006ff */
[-C--:B------:R-:W-:Y:S01]  /*8070*/  SHF.R.U32.HI R7, RZ, R11.reuse, R6 ;  /* 0x0000000bff077219 */ /* 0x080fe20000011606 */
[----:B------:R-:W-:Y:S01]  /*8080*/  IMAD.MOV.U32 R6, RZ, RZ, R19 ;  /* 0x000000ffff067224 */ /* 0x000fe200078e0013 */
[----:B------:R-:W-:Y:S01]  /*8090*/  SHF.L.U32 R27, R8, R11, RZ ;  /* 0x0000000b081b7219 */ /* 0x000fe200000006ff */
[----:B------:R-:W0:Y:S01]  /*80a0*/  LDC R26, c[0x0][0x638] ;  /* 0x00018e00ff1a7b82 */ /* 0x000e220000000800 */
[----:B------:R-:W-:-:S07]  /*80b0*/  LOP3.LUT R28, RZ, R12, RZ, 0x33, !PT ;  /* 0x0000000cff1c7212 */ /* 0x000fce00078e33ff */
[----:B------:R-:W0:Y:S01]  /*80c0*/  LDC R29, c[0x0][0x610] ;  /* 0x00018400ff1d7b82 */ /* 0x000e220000000800 */
[----:B---34-:R-:W-:Y:S05]  /*80d0*/  @!P0 BRA `(.L_x_168) ;  /* 0x0000000000288947 */ /* 0x018fea0003800000 */
        /* <DEDUP_REMOVED lines=10> */
.L_x_168:
[----:B-1----:R-:W-:Y:S01]  /*8180*/  SHF.R.U64 R7, R6, R23, R7 ;  /* 0x0000001706077219 */ /* 0x002fe20000001207 */
[----:B--2---:R-:W-:Y:S01]  /*8190*/  VIADD R9, R20, 0xffffffff ;  /* 0xffffffff14097836 */ /* 0x004fe20000000000 */
[----:B------:R-:W-:Y:S01]  /*81a0*/  LOP3.LUT R6, R17, R28, RZ, 0xc0, !PT ;  /* 0x0000001c11067212 */ /* 0x000fe200078ec0ff */
[----:B------:R-:W-:Y:S02]  /*81b0*/  IMAD.MOV R18, RZ, RZ, -R18 ;  /* 0x000000ffff127224 */ /* 0x000fe400078e0a12 */
[----:B------:R-:W-:Y:S02]  /*81c0*/  IMAD.MOV R8, RZ, RZ, -R7 ;  /* 0x000000ffff087224 */ /* 0x000fe400078e0a07 */
[----:B------:R-:W-:Y:S01]  /*81d0*/  IMAD R11, R27, R7, R6 ;  /* 0x000000071b0b7224 */ /* 0x000fe200078e0206 */
[----:B------:R-:W-:Y:S01]  /*81e0*/  LOP3.LUT R7, R14, R9, RZ, 0xc0, !PT ;  /* 0x000000090e077212 */ /* 0x000fe200078ec0ff */
[----:B------:R-:W-:Y:S02]  /*81f0*/  @P3 IMAD R22, R21, R18, R10 ;  /* 0x0000001215163224 */ /* 0x000fe400078e020a */
[----:B0-----:R-:W-:-:S02]  /*8200*/  IMAD R6, R8, R26, R19 ;  /* 0x0000001a08067224 */ /* 0x001fc400078e0213 */
[----:B------:R-:W-:Y:S02]  /*8210*/  IMAD R11, R11, R29, R22 ;  /* 0x0000001d0b0b7224 */ /* 0x000fe400078e0216 */
[----:B------:R-:W-:Y:S02]  /*8220*/  IMAD R6, R6, R20, R7 ;  /* 0x0000001406067224 */ /* 0x000fe400078e0207 */
[----:B------:R-:W-:-:S03]  /*8230*/  IMAD.MOV.U32 R8, RZ, RZ, 0x1 ;  /* 0x00000001ff087424 */ /* 0x000fc600078e00ff */
[----:B------:R-:W-:Y:S02]  /*8240*/  SEL R15, R6, R11, !P3 ;  /* 0x0000000b060f7207 */ /* 0x000fe40005800000 */
[----:B------:R-:W-:Y:S01]  /*8250*/  SEL R11, R11, R6, !P3 ;  /* 0x000000060b0b7207 */ /* 0x000fe20005800000 */
[----:B------:R-:W-:Y:S01]  /*8260*/  IMAD.MOV.U32 R6, RZ, RZ, R16 ;  /* 0x000000ffff067224 */ /* 0x000fe200078e0010 */
[----:B------:R-:W-:-:S07]  /*8270*/  PRMT R7, R8, 0x7610, R7 ;  /* 0x0000761008077816 */ /* 0x000fce0000000007 */
.L_x_166:
[----:B------:R-:W-:-:S08]  /*8280*/  NOP ;  /* 0x0000000000007918 */ /* 0x000fd00000000000 */
[----:B------:R-:W0:-:S00]  /*8290*/  USETMAXREG.DEALLOC.CTAPOOL 0x28 ;  /* 0x00000028000079c8 */ /* 0x000e0000080e0500 */
[----:B0-----:R-:W-:-:S13]  /*82a0*/  ISETP.NE.AND P0, PT, R5, RZ, PT ;  /* 0x000000ff0500720c */ /* 0x001fda0003f05270 */
[----:B------:R-:W-:Y:S05]  /*82b0*/  @P0 EXIT ;  /* 0x000000000000094d */ /* 0x000fea0003800000 */
[----:B------:R-:W-:Y:S01]  /*82c0*/  LOP3.LUT P0, RZ, R7, 0xff, RZ, 0xc0, !PT ;  /* 0x000000ff07ff7812 */ /* 0x000fe2000780c0ff */
[----:B------:R-:W-:Y:S02]  /*82d0*/  IMAD.MOV.U32 R12, RZ, RZ, 0x1 ;  /* 0x00000001ff0c7424 */ /* 0x000fe400078e00ff */
[----:B------:R-:W-:-:S10]  /*82e0*/  IMAD.MOV.U32 R5, RZ, RZ, RZ ;  /* 0x000000ffff057224 */ /* 0x000fd400078e00ff */
[----:B------:R-:W-:Y:S05]  /*82f0*/  @!P0 BRA `(.L_x_169) ;  /* 0x0000000c00348947 */ /* 0x000fea0003800000 */
[----:B------:R-:W0:Y:S01]  /*8300*/  LDC R5, c[0x0][0x28c] ;  /* 0x0000a300ff057b82 */ /* 0x000e220000000800 */
[----:B------:R-:W-:Y:S01]  /*8310*/  ULDC UR5, c[0x0][0x600] ;  /* 0x0001800000057ab9 */ /* 0x000fe20000000800 */
[----:B------:R-:W-:Y:S01]  /*8320*/  ULDC UR4, c[0x0][0xc] ;  /* 0x0000030000047ab9 */ /* 0x000fe20000000800 */
[----:B------:R-:W-:Y:S01]  /*8330*/  UIADD3 UR16, UR5, -0x1, URZ ;  /* 0xffffffff05107890 */ /* 0x000fe2000fffe03f */
[C---:B------:R-:W-:Y:S01]  /*8340*/  LOP3.LUT P4, RZ, R0.reuse, 0x7f, RZ, 0xc0, !PT ;  /* 0x0000007f00ff7812 */ /* 0x040fe2000788c0ff */
[----:B------:R-:W-:Y:S01]  /*8350*/  ULDC UR6, c[0x0][0x658] ;  /* 0x0001960000067ab9 */ /* 0x000fe20000000800 */
[----:B------:R-:W-:Y:S01]  /*8360*/  ULDC UR5, c[0x0][0x10] ;  /* 0x0000040000057ab9 */ /* 0x000fe20000000800 */
[----:B------:R-:W-:Y:S01]  /*8370*/  UMOV UR7, 0xffffffff ;  /* 0xffffffff00077882 */ /* 0x000fe20000000000 */
[----:B------:R-:W-:Y:S01]  /*8380*/  UMOV UR8, 0x1 ;  /* 0x0000000100087882 */ /* 0x000fe20000000000 */
[----:B------:R-:W-:Y:S01]  /*8390*/  UIMAD.WIDE.U32 UR4, UR4, UR5, URZ ;  /* 0x00000005040472a5 */ /* 0x000fe2000f8e003f */
[----:B------:R-:W-:Y:S01]  /*83a0*/  LOP3.LUT P0, RZ, R0, 0x1f, RZ, 0xc0, !PT ;  /* 0x0000001f00ff7812 */ /* 0x000fe2000780c0ff */
[----:B------:R-:W-:Y:S01]  /*83b0*/  USHF.L.U32 UR7, UR7, UR6, URZ ;  /* 0x0000000607077299 */ /* 0x000fe2000800063f */
[----:B------:R-:W-:Y:S01]  /*83c0*/  BSSY B0, `(.L_x_169) ;  /* 0x00000c0000007945 */ /* 0x000fe20003800000 */
[----:B------:R-:W-:Y:S01]  /*83d0*/  USHF.L.U32 UR18, UR8, UR6, URZ ;  /* 0x0000000608127299 */ /* 0x000fe2000800063f */
[----:B------:R-:W-:Y:S01]  /*83e0*/  IMAD.MOV.U32 R14, RZ, RZ, 0x1 ;  /* 0x00000001ff0e7424 */ /* 0x000fe200078e00ff */
[----:B------:R-:W-:Y:S01]  /*83f0*/  LOP3.LUT R17, R4, 0x2, RZ, 0xfc, !PT ;  /* 0x0000000204117812 */ /* 0x000fe200078efcff */
[----:B------:R-:W-:Y:S01]  /*8400*/  ULDC UR6, c[0x0][0x14] ;  /* 0x0000050000067ab9 */ /* 0x000fe20000000800 */
[----:B------:R-:W-:Y:S01]  /*8410*/  PLOP3.LUT P0, PT, P0, P4, PT, 0x8a, 0x0 ;  /* 0x000000000000781c */ /* 0x000fe20000709172 */
[----:B------:R-:W-:Y:S01]  /*8420*/  UIMAD.WIDE.U32 UR20, UR4, UR6, URZ ;  /* 0x00000006041472a5 */ /* 0x000fe2000f8e003f */
[----:B------:R-:W-:Y:S01]  /*8430*/  IMAD.MOV.U32 R12, RZ, RZ, 0x1 ;  /* 0x00000001ff0c7424 */ /* 0x000fe200078e00ff */
[----:B------:R-:W-:-:S02]  /*8440*/  UIMAD UR13, UR5, UR6, URZ ;  /* 0x00000006050d72a4 */ /* 0x000fc4000f8e023f */
[----:B------:R-:W-:Y:S01]  /*8450*/  ULOP3.LUT UR17, URZ, UR7, URZ, 0x33, !UPT ;  /* 0x000000073f117292 */ /* 0x000fe2000f8e333f */
[----:B0-----:R-:W-:Y:S01]  /*8460*/  VIADD R5, R5, 0x1f ;  /* 0x0000001f05057836 */ /* 0x001fe20000000000 */
[----:B------:R-:W-:Y:S01]  /*8470*/  UIADD3 UR13, UR21, UR13, URZ ;  /* 0x0000000d150d7290 */ /* 0x000fe2000fffe03f */
[----:B------:R-:W-:-:S03]  /*8480*/  ULDC.64 UR22, c[0x0][0x198] ;  /* 0x0000660000167ab9 */ /* 0x000fc60000000a00 */
[----:B------:R-:W-:-:S04]  /*8490*/  SHF.R.S32.HI R8, RZ, 0x1f, R5 ;  /* 0x0000001fff087819 */ /* 0x000fc80000011405 */
[----:B------:R-:W-:Y:S01]  /*84a0*/  LEA.HI R8, R8, R5, RZ, 0x5 ;  /* 0x0000000508087211 */ /* 0x000fe200078f28ff */
[----:B------:R-:W-:-:S03]  /*84b0*/  IMAD.MOV.U32 R5, RZ, RZ, RZ ;  /* 0x000000ffff057224 */ /* 0x000fc600078e00ff */
[----:B------:R-:W-:-:S05]  /*84c0*/  SHF.R.S32.HI R16, RZ, 0x5, R8 ;  /* 0x00000005ff107819 */ /* 0x000fca0000011408 */
[----:B------:R-:W-:-:S07]  /*84d0*/  VIADD R13, R16, 0x1 ;  /* 0x00000001100d7836 */ /* 0x000fce0000000000 */
.L_x_181:
[----:B------:R-:W-:-:S03]  /*84e0*/  UMOV UR4, 0xffffffff ;  /* 0xffffffff00047882 */ /* 0x000fc60000000000 */
[----:B------:R-:W-:Y:S05]  /*84f0*/  BRA.DIV UR4, `(.L_x_170) ;  /* 0x0000000e04a47947 */ /* 0x000fea000b800000 */
[----:B------:R-:W-:-:S13]  /*8500*/  ELECT P1, URZ, PT ;  /* 0x00000000003f782f */ /* 0x000fda0003820000 */
.L_x_192:
[----:B------:R-:W0:Y:S01]  /*8510*/  LDC R0, c[0x0][0x28c] ;  /* 0x0000a300ff007b82 */ /* 0x000e220000000800 */
[----:B------:R-:W-:Y:S01]  /*8520*/  BSSY B1, `(.L_x_171) ;  /* 0x0000037000017945 */ /* 0x000fe20003800000 */
[----:B0-----:R-:W-:-:S13]  /*8530*/  ISETP.LT.OR P1, PT, R0, 0x1, !P1 ;  /* 0x000000010000780c */ /* 0x001fda0004f21670 */
[----:B------:R-:W-:Y:S05]  /*8540*/  @P1 BRA `(.L_x_172) ;  /* 0x0000000000d01947 */ /* 0x000fea0003800000 */
[----:B------:R-:W-:Y:S02]  /*8550*/  IMAD.SHL.U32 R15, R15, 0x40, RZ ;  /* 0x000000400f0f7824 */ /* 0x000fe400078e00ff */
[----:B------:R-:W-:Y:S02]  /*8560*/  IMAD.SHL.U32 R11, R11, 0x100, RZ ;  /* 0x000001000b0b7824 */ /* 0x000fe400078e00ff */
[----:B------:R-:W-:Y:S02]  /*8570*/  IMAD.MOV.U32 R20, RZ, RZ, RZ ;  /* 0x000000ffff147224 */ /* 0x000fe400078e00ff */
[----:B------:R-:W-:Y:S02]  /*8580*/  IMAD.MOV.U32 R0, RZ, RZ, R13 ;  /* 0x000000ffff007224 */ /* 0x000fe400078e000d */
[----:B------:R-:W-:Y:S02]  /*8590*/  IMAD.MOV.U32 R7, RZ, RZ, R12 ;  /* 0x000000ffff077224 */ /* 0x000fe400078e000c */
[----:B------:R-:W-:-:S07]  /*85a0*/  IMAD.MOV.U32 R8, RZ, RZ, R5 ;  /* 0x000000ffff087224 */ /* 0x000fce00078e0005 */
.L_x_176:
[----:B------:R-:W0:Y:S01]  /*85b0*/  S2R R10, SR_CgaCtaId ;  /* 0x00000000000a7919 */ /* 0x000e220000008800 */
[----:B------:R-:W-:-:S04]  /*85c0*/  MOV R9, 0x400 ;  /* 0x0000040000097802 */ /* 0x000fc80000000f00 */
[----:B0-----:R-:W-:Y:S02]  /*85d0*/  LEA R19, R10, R9, 0x18 ;  /* 0x000000090a137211 */ /* 0x001fe400078ec0ff */
[----:B------:R-:W-:Y:S01]  /*85e0*/  SHF.L.U32 R9, R7, 0x1f, RZ ;  /* 0x0000001f07097819 */ /* 0x000fe200000006ff */
[----:B------:R-:W0:Y:S02]  /*85f0*/  @!P4 LDC R10, c[0x0][0x500] ;  /* 0x00014000ff0acb82 */ /* 0x000e240000000800 */
[----:B------:R-:W-:-:S04]  /*8600*/  IMAD R18, R8, 0x8, R19 ;  /* 0x0000000808127824 */ /* 0x000fc800078e0213 */
[----:B------:R-:W1:Y:S02]  /*8610*/  SYNCS.PHASECHK.TRANS64.TRYWAIT P1, [R18+URZ+0x20], R9 ;  /* 0x00002009120075a7 */ /* 0x000e64000802017f */
[----:B-1----:R-:W-:Y:S05]  /*8620*/  @!P1 BRA `(.L_x_173) ;  /* 0x0000000c00789947 */ /* 0x002fea0003800000 */
.L_x_193:
[----:B-1----:R-:W-:Y:S01]  /*8630*/  PRMT R9, R17, 0x9910, RZ ;  /* 0x0000991011097816 */ /* 0x002fe200000000ff */
[----:B0-----:R0:W-:Y:S03]  /*8640*/  @!P4 SYNCS.ARRIVE.TRANS64 RZ, [R18+URZ], R10 ;  /* 0x0000000a12ffc9a7 */ /* 0x0011e6000800003f */
[----:B------:R-:W-:-:S13]  /*8650*/  ISETP.NE.AND P1, PT, R9, 0x2, PT ;  /* 0x000000020900780c */ /* 0x000fda0003f25270 */
[----:B0-----:R-:W-:Y:S05]  /*8660*/  @P1 BRA `(.L_x_174) ;  /* 0x0000000000041947 */ /* 0x001fea0003800000 */
[----:B------:R-:W-:Y:S01]  /*8670*/  BPT.TRAP 0x1 ;  /* 0x000000040000795c */ /* 0x000fe20000300000 */
.L_x_174:
[----:B------:R-:W-:Y:S05]  /*8680*/  @P0 BRA `(.L_x_175) ;  /* 0x0000000000040947 */ /* 0x000fea0003800000 */
[----:B------:R-:W-:Y:S01]  /*8690*/  BPT.TRAP 0x1 ;  /* 0x000000040000795c */ /* 0x000fe20000300000 */
.L_x_175:
[--C-:B------:R-:W-:Y:S01]  /*86a0*/  IMAD R9, R8, 0x2000, R19.reuse ;  /* 0x0000200008097824 */ /* 0x100fe200078e0213 */
[----:B------:R-:W-:Y:S01]  /*86b0*/  R2UR UR9, R18 ;  /* 0x00000000120972ca */ /* 0x000fe200000e0000 */
[----:B------:R-:W-:Y:S01]  /*86c0*/  IMAD R19, R8, 0x800, R19 ;  /* 0x0000080008137824 */ /* 0x000fe200078e0213 */
[----:B------:R-:W-:Y:S01]  /*86d0*/  UIADD3 UR4, UP0, UR22, 0xf0, URZ ;  /* 0x000000f016047890 */ /* 0x000fe2000ff1e03f */
[----:B------:R-:W-:Y:S01]  /*86e0*/  VIADD R0, R0, 0xffffffff ;  /* 0xffffffff00007836 */ /* 0x000fe20000000000 */
[----:B------:R-:W-:Y:S01]  /*86f0*/  R2UR UR5, R9 ;  /* 0x00000000090572ca */ /* 0x000fe200000e0000 */
[----:B------:R-:W-:Y:S01]  /*8700*/  UIADD3 UR24, UP1, UR22, 0x1f0, URZ ;  /* 0x000001f016187890 */ /* 0x000fe2000ff3e03f */
[----:B------:R-:W-:Y:S01]  /*8710*/  R2UR UR8, R19 ;  /* 0x00000000130872ca */ /* 0x000fe200000e0000 */
[----:B------:R-:W-:Y:S01]  /*8720*/  VIADD R8, R8, 0x1 ;  /* 0x0000000108087836 */ /* 0x000fe20000000000 */
[----:B------:R-:W-:Y:S01]  /*8730*/  R2UR UR11, R11 ;  /* 0x000000000b0b72ca */ /* 0x000fe200000e0000 */
[----:B------:R-:W-:Y:S01]  /*8740*/  UIADD3.X UR25, URZ, UR23, URZ, UP1, !UPT ;  /* 0x000000173f197290 */ /* 0x000fe20008ffe43f */
[----:B------:R-:W-:Y:S01]  /*8750*/  R2UR UR10, R20 ;  /* 0x00000000140a72ca */ /* 0x000fe200000e0000 */
[----:B------:R-:W-:Y:S01]  /*8760*/  UMOV UR6, 0x0 ;  /* 0x0000000000067882 */ /* 0x000fe20000000000 */
[----:B------:R-:W-:Y:S01]  /*8770*/  R2UR UR12, R6 ;  /* 0x00000000060c72ca */ /* 0x000fe200000e0000 */
[----:B------:R-:W-:Y:S01]  /*8780*/  UMOV UR7, 0x10000000 ;  /* 0x1000000000077882 */ /* 0x000fe20000000000 */
[----:B------:R-:W-:Y:S01]  /*8790*/  R2UR UR19, R15 ;  /* 0x000000000f1372ca */ /* 0x000fe200000e0000 */
[----:B------:R-:W-:Y:S01]  /*87a0*/  VIADD R20, R20, 0x20 ;  /* 0x0000002014147836 */ /* 0x000fe20000000000 */
[----:B------:R-:W-:Y:S01]  /*87b0*/  ISETP.GT.AND P2, PT, R0, 0x1, PT ;  /* 0x000000010000780c */ /* 0x000fe20003f44270 */
[----:B------:R-:W-:Y:S01]  /*87c0*/  UIADD3 UR14, UR5, 0x100, URZ ;  /* 0x00000100050e7890 */ /* 0x000fe2000fffe03f */
[----:B------:R-:W-:Y:S01]  /*87d0*/  ISETP.NE.AND P1, PT, R8, 0x4, PT ;  /* 0x000000040800780c */ /* 0x000fe20003f25270 */
[----:B------:R-:W-:-:S02]  /*87e0*/  UIADD3.X UR5, URZ, UR23, URZ, UP0, !UPT ;  /* 0x000000173f057290 */ /* 0x000fc400087fe43f */
[----:B------:R-:W-:Y:S01]  /*87f0*/  UIADD3 UR15, UR8, 0x8100, URZ ;  /* 0x00008100080f7890 */ /* 0x000fe2000fffe03f */
[----:B------:R-:W-:Y:S02]  /*8800*/  SEL R10, RZ, 0x1, P1 ;  /* 0x00000001ff0a7807 */ /* 0x000fe40000800000 */
[----:B------:R-:W-:Y:S01]  /*8810*/  UMOV UR8, UR14 ;  /* 0x0000000e00087c82 */ /* 0x000fe20008000000 */
[----:B------:R-:W-:Y:S02]  /*8820*/  SEL R8, R8, RZ, P1 ;  /* 0x000000ff08087207 */ /* 0x000fe40000800000 */
[----:B------:R-:W-:Y:S01]  /*8830*/  LOP3.LUT R7, R7, R10, RZ, 0x3c, !PT ;  /* 0x0000000a07077212 */ /* 0x000fe200078e3cff */
[----:B------:R0:W-:Y:S02]  /*8840*/  UTMALDG.3D [UR8], [UR4], desc[UR6] ;  /* 0x00000608040075b4 */ /* 0x0001e40008011000 */
[----:B0-----:R-:W-:Y:S01]  /*8850*/  UMOV UR8, UR15 ;  /* 0x0000000f00087c82 */ /* 0x001fe20008000000 */
[----:B------:R-:W-:-:S02]  /*8860*/  UMOV UR11, UR19 ;  /* 0x00000013000b7c82 */ /* 0x000fc40008000000 */
[----:B------:R0:W-:Y:S02]  /*8870*/  UTMALDG.3D [UR8], [UR24], desc[UR6] ;  /* 0x00000608180075b4 */ /* 0x0001e40008011000 */
[----:B0-----:R-:W-:Y:S05]  /*8880*/  @P2 BRA `(.L_x_176) ;  /* 0xfffffffc00482947 */ /* 0x001fea000383ffff */
.L_x_172:
[----:B------:R-:W-:Y:S05]  /*8890*/  BSYNC B1 ;  /* 0x0000000000017941 */ /* 0x000fea0003800000 */
.L_x_171:
[----:B------:R-:W-:Y:S01]  /*88a0*/  LOP3.LUT P2, RZ, R14, 0xff, RZ, 0xc0, !PT ;  /* 0x000000ff0eff7812 */ /* 0x000fe2000784c0ff */
[----:B------:R-:W-:Y:S01]  /*88b0*/  IMAD.IADD R5, R16, 0x1, R5 ;  /* 0x0000000110057824 */ /* 0x000fe200078e0205 */
[----:B------:R-:W-:Y:S01]  /*88c0*/  IADD3 R2, P5, R2, UR20, RZ ;  /* 0x0000001402027c10 */ /* 0x000fe2000ffbe0ff */
[----:B------:R-:W-:Y:S01]  /*88d0*/  ULDC.64 UR4, c[0x0][0x650] ;  /* 0x0001940000047ab9 */ /* 0x000fe20000000a00 */
[----:B------:R-:W-:Y:S01]  /*88e0*/  BSSY B1, `(.L_x_177) ;  /* 0x000006b000017945 */ /* 0x000fe20003800000 */
[----:B------:R-:W-:Y:S01]  /*88f0*/  IMAD.MOV.U32 R11, RZ, RZ, -0x1 ;  /* 0xffffffffff0b7424 */ /* 0x000fe200078e00ff */
[----:B------:R-:W-:Y:S01]  /*8900*/  ISETP.GT.U32.AND P1, PT, R5, 0x3, PT ;  /* 0x000000030500780c */ /* 0x000fe20003f24070 */
[----:B------:R-:W-:Y:S01]  /*8910*/  IMAD.MOV.U32 R15, RZ, RZ, -0x1 ;  /* 0xffffffffff0f7424 */ /* 0x000fe200078e00ff */
[----:B------:R-:W-:Y:S02]  /*8920*/  SHF.R.U32.HI R0, RZ, 0x2, R5 ;  /* 0x00000002ff007819 */ /* 0x000fe40000011605 */
[----:B------:R-:W-:-:S02]  /*8930*/  ISETP.LT.U32.AND P1, PT, R16, 0x4, P1 ;  /* 0x000000041000780c */ /* 0x000fc40000f21070 */
[----:B------:R-:W-:Y:S01]  /*8940*/  IADD3.X R3, R3, UR13, RZ, P5, !PT ;  /* 0x0000000d03037c10 */ /* 0x000fe2000affe4ff */
[----:B------:R-:W0:Y:S01]  /*8950*/  @P2 S2R R7, SR_CgaCtaId ;  /* 0x0000000000072919 */ /* 0x000e220000008800 */
[----:B------:R-:W-:Y:S02]  /*8960*/  @P2 MOV R6, 0x400 ;  /* 0x0000040000062802 */ /* 0x000fe40000000f00 */
[----:B------:R-:W-:Y:S02]  /*8970*/  ISETP.GE.U32.AND P5, PT, R2, UR4, PT ;  /* 0x0000000402007c0c */ /* 0x000fe4000bfa6070 */
[----:B------:R-:W-:Y:S02]  /*8980*/  LOP3.LUT R0, R0, 0x1, RZ, 0xc0, !PT ;  /* 0x0000000100007812 */ /* 0x000fe400078ec0ff */
[----:B------:R-:W-:Y:S02]  /*8990*/  LOP3.LUT R5, R5, 0x3, RZ, 0xc0, !PT ;  /* 0x0000000305057812 */ /* 0x000fe400078ec0ff */
[----:B------:R-:W-:-:S02]  /*89a0*/  PRMT R14, RZ, 0x7610, R14 ;  /* 0x00007610ff0e7816 */ /* 0x000fc4000000000e */
[----:B0-----:R-:W-:Y:S02]  /*89b0*/  @P2 LEA R6, R7, R6, 0x18 ;  /* 0x0000000607062211 */ /* 0x001fe400078ec0ff */
[----:B------:R-:W-:Y:S02]  /*89c0*/  SEL R7, RZ, 0x1, !P1 ;  /* 0x00000001ff077807 */ /* 0x000fe40004800000 */
[----:B------:R-:W-:Y:S01]  /*89d0*/  ISETP.GE.U32.AND.EX P1, PT, R3, UR5, PT, P5 ;  /* 0x0000000503007c0c */ /* 0x000fe2000bf26150 */
[----:B------:R0:W-:Y:S01]  /*89e0*/  @P2 SYNCS.ARRIVE.TRANS64.A1T0 RZ, [R6+URZ+0x58], RZ ;  /* 0x000058ff06ff29a7 */ /* 0x0001e2000810003f */
[----:B------:R-:W-:-:S04]  /*89f0*/  ISETP.NE.U32.AND P2, PT, R0, 0x1, PT ;  /* 0x000000010000780c */ /* 0x000fc80003f45070 */
[----:B------:R-:W-:Y:S01]  /*8a00*/  ISETP.GT.U32.AND P2, PT, R16, 0x3, !P2 ;  /* 0x000000031000780c */ /* 0x000fe20005744070 */
[----:B0-----:R-:W-:-:S03]  /*8a10*/  IMAD.MOV.U32 R6, RZ, RZ, -0x1 ;  /* 0xffffffffff067424 */ /* 0x001fc600078e00ff */
[----:B------:R-:W-:-:S04]  /*8a20*/  SEL R0, RZ, 0x1, !P2 ;  /* 0x00000001ff007807 */ /* 0x000fc80005000000 */
[----:B------:R-:W-:Y:S02]  /*8a30*/  LOP3.LUT R12, R0, R12, R7, 0x96, !PT ;  /* 0x0000000c000c7212 */ /* 0x000fe400078e9607 */
[----:B------:R-:W-:Y:S01]  /*8a40*/  PRMT R0, RZ, 0x7610, R0 ;  /* 0x00007610ff007816 */ /* 0x000fe20000000000 */
[----:B------:R-:W-:Y:S06]  /*8a50*/  @P1 BRA `(.L_x_178) ;  /* 0x00000004004c1947 */ /* 0x000fec0003800000 */
[----:B------:R-:W-:Y:S01]  /*8a60*/  ULDC.64 UR4, c[0x0][0x628] ;  /* 0x00018a0000047ab9 */ /* 0x000fe20000000a00 */
[----:B------:R-:W0:Y:S01]  /*8a70*/  S2R R15, SR_CTAID.X ;  /* 0x00000000000f7919 */ /* 0x000e220000002500 */
[----:B------:R-:W-:Y:S01]  /*8a80*/  ISETP.NE.U32.AND P1, PT, RZ, UR4, PT ;  /* 0x00000004ff007c0c */ /* 0x000fe2000bf25070 */
[----:B------:R-:W-:Y:S01]  /*8a90*/  ULDC UR7, c[0x0][0x630] ;  /* 0x00018c0000077ab9 */ /* 0x000fe20000000800 */
[----:B------:R-:W-:Y:S01]  /*8aa0*/  IMAD.MOV.U32 R6, RZ, RZ, R2 ;  /* 0x000000ffff067224 */ /* 0x000fe200078e0002 */
[----:B------:R-:W1:Y:S01]  /*8ab0*/  S2R R0, SR_CTAID.Y ;  /* 0x0000000000007919 */ /* 0x000e620000002600 */
[----:B------:R-:W-:Y:S01]  /*8ac0*/  ISETP.NE.AND.EX P1, PT, RZ, UR5, PT, P1 ;  /* 0x00000005ff007c0c */ /* 0x000fe2000bf25310 */
[----:B------:R-:W-:-:S12]  /*8ad0*/  IMAD.MOV.U32 R7, RZ, RZ, R3 ;  /* 0x000000ffff077224 */ /* 0x000fd800078e0003 */
[----:B------:R-:W-:Y:S05]  /*8ae0*/  @!P1 BRA `(.L_x_179) ;  /* 0x0000000000289947 */ /* 0x000fea0003800000 */
[----:B------:R-:W-:Y:S02]  /*8af0*/  ULDC UR6, c[0x0][0x634] ;  /* 0x00018d0000067ab9 */ /* 0x000fe40000000800 */
[----:B------:R-:W-:-:S05]  /*8b00*/  IADD3 R11, P1, R2, UR6, RZ ;  /* 0x00000006020b7c10 */ /* 0x000fca000ff3e0ff */
[----:B------:R-:W-:-:S04]  /*8b10*/  IMAD.X R19, RZ, RZ, R3, P1 ;  /* 0x000000ffff137224 */ /* 0x000fc800008e0603 */
[----:B------:R-:W-:-:S04]  /*8b20*/  IMAD.WIDE.U32 R8, R19, UR4, RZ ;  /* 0x0000000413087c25 */ /* 0x000fc8000f8e00ff */
[----:B------:R-:W-:-:S04]  /*8b30*/  IMAD.WIDE.U32 R8, P1, R11, UR5, R8 ;  /* 0x000000050b087c25 */ /* 0x000fc8000f820008 */
[----:B------:R-:W-:-:S04]  /*8b40*/  IMAD.WIDE.U32 R10, R11, UR4, RZ ;  /* 0x000000040b0a7c25 */ /* 0x000fc8000f8e00ff */
[----:B------:R-:W-:Y:S01]  /*8b50*/  IMAD.X R7, RZ, RZ, RZ, P1 ;  /* 0x000000ffff077224 */ /* 0x000fe200008e06ff */
[----:B------:R-:W-:Y:S01]  /*8b60*/  IADD3 RZ, P1, R11, R8, RZ ;  /* 0x000000080bff7210 */ /* 0x000fe20007f3e0ff */
[----:B------:R-:W-:-:S04]  /*8b70*/  IMAD.MOV.U32 R6, RZ, RZ, R9 ;  /* 0x000000ffff067224 */ /* 0x000fc800078e0009 */
[----:B------:R-:W-:-:S08]  /*8b80*/  IMAD.WIDE.U32.X R6, R19, UR5, R6, P1 ;  /* 0x0000000513067c25 */ /* 0x000fd000088e0406 */
.L_x_179:
[--C-:B------:R-:W-:Y:S01]  /*8b90*/  SHF.R.U64 R10, R6, UR7, R7.reuse ;  /* 0x00000007060a7c19 */ /* 0x100fe20008001207 */
[----:B------:R-:W-:Y:S01]  /*8ba0*/  ULDC.64 UR4, c[0x0][0x620] ;  /* 0x0001880000047ab9 */ /* 0x000fe20000000a00 */
[----:B------:R-:W-:Y:S01]  /*8bb0*/  SHF.R.U32.HI R6, RZ, UR7, R7 ;  /* 0x00000007ff067c19 */ /* 0x000fe20008011607 */
[----:B------:R-:W2:Y:S01]  /*8bc0*/  LDC R22, c[0x0][0x144] ;  /* 0x00005100ff167b82 */ /* 0x000ea20000000800 */
[----:B------:R-:W-:Y:S01]  /*8bd0*/  IADD3 R9, P1, RZ, -R10, RZ ;  /* 0x8000000aff097210 */ /* 0x000fe20007f3e0ff */
[----:B------:R-:W-:Y:S01]  /*8be0*/  ULDC.64 UR8, c[0x0][0x640] ;  /* 0x0001900000087ab9 */ /* 0x000fe20000000a00 */
[----:B0-----:R-:W-:Y:S01]  /*8bf0*/  I2FP.F32.U32 R11, R15 ;  /* 0x0000000f000b7245 */ /* 0x001fe20000201000 */
[----:B------:R-:W-:Y:S02]  /*8c00*/  ULDC UR6, c[0x0][0x608] ;  /* 0x0001820000067ab9 */ /* 0x000fe40000000800 */
[----:B------:R-:W-:Y:S01]  /*8c10*/  IMAD.X R6, RZ, RZ, ~R6, P1 ;  /* 0x000000ffff067224 */ /* 0x000fe200008e0e06 */
[----:B------:R-:W-:Y:S01]  /*8c20*/  ISETP.NE.U32.AND P1, PT, RZ, UR8, PT ;  /* 0x00000008ff007c0c */ /* 0x000fe2000bf25070 */
[----:B------:R-:W0:Y:S02]  /*8c30*/  LDC R19, c[0x0][0x148] ;  /* 0x00005200ff137b82 */ /* 0x000e240000000800 */
[----:B------:R-:W-:Y:S01]  /*8c40*/  IMAD R8, R6, UR4, RZ ;  /* 0x0000000406087c24 */ /* 0x000fe2000f8e02ff */
[----:B------:R-:W-:Y:S01]  /*8c50*/  ISETP.NE.AND.EX P1, PT, RZ, UR9, PT, P1 ;  /* 0x00000009ff007c0c */ /* 0x000fe2000bf25310 */
[----:B------:R-:W-:Y:S01]  /*8c60*/  IMAD.WIDE.U32 R6, R9, UR4, R2 ;  /* 0x0000000409067c25 */ /* 0x000fe2000f8e0002 */
[----:B------:R-:W-:-:S03]  /*8c70*/  ULDC UR4, c[0x0][0x150] ;  /* 0x0000540000047ab9 */ /* 0x000fc60000000800 */
[----:B------:R-:W-:Y:S02]  /*8c80*/  IMAD R9, R9, UR5, R8 ;  /* 0x0000000509097c24 */ /* 0x000fe4000f8e0208 */
[----:B------:R-:W-:Y:S01]  /*8c90*/  FMUL R8, R11, UR4 ;  /* 0x000000040b087c20 */ /* 0x000fe20008400000 */
[----:B------:R-:W-:Y:S01]  /*8ca0*/  ULDC UR4, c[0x0][0x618] ;  /* 0x0001860000047ab9 */ /* 0x000fe20000000800 */
[----:B------:R-:W-:Y:S01]  /*8cb0*/  ULDC UR5, c[0x0][0x154] ;  /* 0x0000550000057ab9 */ /* 0x000fe20000000800 */
[----:B------:R-:W-:-:S03]  /*8cc0*/  IMAD.IADD R7, R7, 0x1, R9 ;  /* 0x0000000107077824 */ /* 0x000fc600078e0209 */
[----:B------:R-:W3:Y:S02]  /*8cd0*/  F2I.U32.TRUNC.NTZ R8, R8 ;  /* 0x0000000800087305 */ /* 0x000ee4000020f000 */
[----:B------:R-:W-:Y:S02]  /*8ce0*/  SHF.R.U64 R11, R6, UR4, R7 ;  /* 0x00000004060b7c19 */ /* 0x000fe40008001207 */
[----:B-1----:R-:W-:-:S05]  /*8cf0*/  I2FP.F32.U32 R6, R0 ;  /* 0x0000000000067245 */ /* 0x002fca0000201000 */
[----:B------:R-:W-:Y:S01]  /*8d00*/  FMUL R21, R6, UR5 ;  /* 0x0000000506157c20 */ /* 0x000fe20008400000 */
[----:B------:R-:W-:Y:S01]  /*8d10*/  SHF.R.U32.HI R6, RZ, UR4, R7 ;  /* 0x00000004ff067c19 */ /* 0x000fe20008011607 */
[----:B------:R-:W-:-:S03]  /*8d20*/  ULDC UR4, c[0x0][0x658] ;  /* 0x0001960000047ab9 */ /* 0x000fc60000000800 */
[--C-:B------:R-:W-:Y:S01]  /*8d30*/  SHF.R.U64 R20, R11, UR6, R6.reuse ;  /* 0x000000060b147c19 */ /* 0x100fe20008001206 */
[----:B------:R-:W1:Y:S01]  /*8d40*/  F2I.U32.TRUNC.NTZ R21, R21 ;  /* 0x0000001500157305 */ /* 0x000e62000020f000 */
[----:B------:R-:W-:Y:S01]  /*8d50*/  SHF.R.U32.HI R7, RZ, UR6, R6 ;  /* 0x00000006ff077c19 */ /* 0x000fe20008011606 */
[----:B---3--:R-:W-:-:S03]  /*8d60*/  IMAD.MOV R8, RZ, RZ, -R8 ;  /* 0x000000ffff087224 */ /* 0x008fc600078e0a08 */
[----:B------:R-:W-:Y:S01]  /*8d70*/  SHF.R.U64 R18, R20, UR4, R7 ;  /* 0x0000000414127c19 */ /* 0x000fe20008001207 */
[----:B--2---:R-:W-:Y:S01]  /*8d80*/  IMAD R15, R22, R8, R15 ;  /* 0x00000008160f7224 */ /* 0x004fe200078e020f */
[----:B------:R-:W-:-:S03]  /*8d90*/  SHF.R.U32.HI R23, RZ, UR4, R7 ;  /* 0x00000004ff177c19 */ /* 0x000fc60008011607 */
[----:B------:R-:W-:Y:S02]  /*8da0*/  IMAD.MOV.U32 R6, RZ, RZ, R18 ;  /* 0x000000ffff067224 */ /* 0x000fe400078e0012 */
[----:B------:R-:W-:Y:S01]  /*8db0*/  IMAD.MOV.U32 R7, RZ, RZ, R23 ;  /* 0x000000ffff077224 */ /* 0x000fe200078e0017 */
[----:B-1----:R-:W-:Y:S06]  /*8dc0*/  @!P1 BRA `(.L_x_180) ;  /* 0x0000000000289947 */ /* 0x002fec0003800000 */
[----:B------:R-:W-:Y:S02]  /*8dd0*/  ULDC UR4, c[0x0][0x64c] ;  /* 0x0001930000047ab9 */ /* 0x000fe40000000800 */
[----:B------:R-:W-:-:S05]  /*8de0*/  IADD3 R7, P1, R18, UR4, RZ ;  /* 0x0000000412077c10 */ /* 0x000fca000ff3e0ff */
[----:B------:R-:W-:-:S04]  /*8df0*/  IMAD.X R23, RZ, RZ, R23, P1 ;  /* 0x000000ffff177224 */ /* 0x000fc800008e0617 */
[----:B------:R-:W-:-:S04]  /*8e00*/  IMAD.WIDE.U32 R8, R23, UR8, RZ ;  /* 0x0000000817087c25 */ /* 0x000fc8000f8e00ff */
[----:B------:R-:W-:-:S04]  /*8e10*/  IMAD.WIDE.U32 R8, P1, R7, UR9, R8 ;  /* 0x0000000907087c25 */ /* 0x000fc8000f820008 */
[----:B------:R-:W-:-:S04]  /*8e20*/  IMAD.WIDE.U32 R6, R7, UR8, RZ ;  /* 0x0000000807067c25 */ /* 0x000fc8000f8e00ff */
[----:B------:R-:W-:Y:S01]  /*8e30*/  IMAD.MOV.U32 R6, RZ, RZ, R9 ;  /* 0x000000ffff067224 */ /* 0x000fe200078e0009 */
[----:B------:R-:W-:Y:S01]  /*8e40*/  IADD3 RZ, P2, R7, R8, RZ ;  /* 0x0000000807ff7210 */ /* 0x000fe20007f5e0ff */
[----:B------:R-:W-:-:S04]  /*8e50*/  IMAD.X R7, RZ, RZ, RZ, P1 ;  /* 0x000000ffff077224 */ /* 0x000fc800008e06ff */
[----:B------:R-:W-:-:S08]  /*8e60*/  IMAD.WIDE.U32.X R6, R23, UR9, R6, P2 ;  /* 0x0000000917067c25 */ /* 0x000fd000090e0406 */
.L_x_180:
[----:B------:R-:W-:Y:S01]  /*8e70*/  ULDC UR4, c[0x0][0x648] ;  /* 0x0001920000047ab9 */ /* 0x000fe20000000800 */
[----:B------:R-:W-:Y:S01]  /*8e80*/  LOP3.LUT R20, R20, UR17, RZ, 0xc0, !PT ;  /* 0x0000001114147c12 */ /* 0x000fe2000f8ec0ff */
[----:B------:R-:W-:Y:S01]  /*8e90*/  IMAD.MOV R21, RZ, RZ, -R21 ;  /* 0x000000ffff157224 */ /* 0x000fe200078e0a15 */
[----:B------:R-:W-:Y:S01]  /*8ea0*/  SHF.R.U64 R7, R6, UR4, R7 ;  /* 0x0000000406077c19 */ /* 0x000fe20008001207 */
[----:B------:R-:W-:Y:S01]  /*8eb0*/  ULDC UR4, c[0x0][0x638] ;  /* 0x00018e0000047ab9 */ /* 0x000fe20000000800 */
[----:B------:R-:W-:Y:S01]  /*8ec0*/  ULDC UR5, c[0x0][0x610] ;  /* 0x0001840000057ab9 */ /* 0x000fe20000000800 */
[----:B0-----:R-:W-:Y:S02]  /*8ed0*/  @P3 IMAD R15, R19, R21, R0 ;  /* 0x00000015130f3224 */ /* 0x001fe400078e0200 */
[----:B------:R-:W-:Y:S02]  /*8ee0*/  IMAD.MOV R9, RZ, RZ, -R7 ;  /* 0x000000ffff097224 */ /* 0x000fe400078e0a07 */
[----:B------:R-:W-:Y:S01]  /*8ef0*/  IMAD R20, R7, UR18, R20 ;  /* 0x0000001207147c24 */ /* 0x000fe2000f8e0214 */
[----:B------:R-:W-:Y:S01]  /*8f00*/  LOP3.LUT R7, R11, UR16, RZ, 0xc0, !PT ;  /* 0x000000100b077c12 */ /* 0x000fe2000f8ec0ff */
[----:B------:R-:W-:Y:S01]  /*8f10*/  IMAD R18, R9, UR4, R18 ;  /* 0x0000000409127c24 */ /* 0x000fe2000f8e0212 */
[----:B------:R-:W-:Y:S01]  /*8f20*/  ULDC UR4, c[0x0][0x600] ;  /* 0x0001800000047ab9 */ /* 0x000fe20000000800 */
[----:B------:R-:W-:-:S02]  /*8f30*/  IMAD R11, R20, UR5, R15 ;  /* 0x00000005140b7c24 */ /* 0x000fc4000f8e020f */
[----:B------:R-:W-:Y:S02]  /*8f40*/  IMAD R18, R18, UR4, R7 ;  /* 0x0000000412127c24 */ /* 0x000fe4000f8e0207 */
[----:B------:R-:W-:Y:S02]  /*8f50*/  IMAD.MOV.U32 R0, RZ, RZ, 0x1 ;  /* 0x00000001ff007424 */ /* 0x000fe400078e00ff */
[----:B------:R-:W-:Y:S01]  /*8f60*/  IMAD.MOV.U32 R6, RZ, RZ, R10 ;  /* 0x000000ffff067224 */ /* 0x000fe200078e000a */
[----:B------:R-:W-:Y:S02]  /*8f70*/  SEL R15, R18, R11, !P3 ;  /* 0x0000000b120f7207 */ /* 0x000fe40005800000 */
[----:B------:R-:W-:-:S07]  /*8f80*/  SEL R11, R11, R18, !P3 ;  /* 0x000000120b0b7207 */ /* 0x000fce0005800000 */
.L_x_178:
[----:B------:R-:W-:Y:S05]  /*8f90*/  BSYNC B1 ;  /* 0x0000000000017941 */ /* 0x000fea0003800000 */
.L_x_177:
[----:B------:R-:W-:-:S13]  /*8fa0*/  LOP3.LUT P1, RZ, R0, 0xff, RZ, 0xc0, !PT ;  /* 0x000000ff00ff7812 */ /* 0x000fda000782c0ff */
[----:B------:R-:W-:Y:S05]  /*8fb0*/  @P1 BRA `(.L_x_181) ;  /* 0xfffffff400481947 */ /* 0x000fea000383ffff */
[----:B------:R-:W-:Y:S05]  /*8fc0*/  BSYNC B0 ;  /* 0x0000000000007941 */ /* 0x000fea0003800000 */
.L_x_169:
[----:B------:R-:W-:-:S03]  /*8fd0*/  UMOV UR4, 0xffffffff ;  /* 0xffffffff00047882 */ /* 0x000fc60000000000 */
[----:B------:R-:W-:Y:S05]  /*8fe0*/  BRA.DIV UR4, `(.L_x_182) ;  /* 0x00000006041c7947 */ /* 0x000fea000b800000 */
[----:B------:R-:W-:-:S13]  /*8ff0*/  ELECT P0, URZ, PT ;  /* 0x00000000003f782f */ /* 0x000fda0003800000 */
.L_x_196:
[----:B------:R-:W-:Y:S04]  /*9000*/  BSSY B0, `(.L_x_183) ;  /* 0x000002b000007945 */ /* 0x000fe80003800000 */
[----:B------:R-:W-:Y:S05]  /*9010*/  @!P0 BRA `(.L_x_184) ;  /* 0x0000000000a48947 */ /* 0x000fea0003800000 */
[----:B------:R-:W-:-:S04]  /*9020*/  LOP3.LUT R4, R4, 0x2, RZ, 0xfc, !PT ;  /* 0x0000000204047812 */ /* 0x000fc800078efcff */
[----:B------:R-:W-:-:S13]  /*9030*/  ISETP.NE.AND P0, PT, R4, 0x3, PT ;  /* 0x000000030400780c */ /* 0x000fda0003f05270 */
[----:B------:R-:W-:Y:S05]  /*9040*/  @!P0 BRA `(.L_x_185) ;  /* 0x0000000000048947 */ /* 0x000fea0003800000 */
[----:B------:R-:W-:Y:S01]  /*9050*/  BPT.TRAP 0x1 ;  /* 0x000000040000795c */ /* 0x000fe20000300000 */
.L_x_185:
[----:B------:R-:W0:Y:S01]  /*9060*/  S2R R3, SR_CgaCtaId ;  /* 0x0000000000037919 */ /* 0x000e220000008800 */
[----:B------:R-:W-:Y:S02]  /*9070*/  MOV R0, 0x400 ;  /* 0x0000040000007802 */ /* 0x000fe40000000f00 */
[----:B------:R-:W-:Y:S02]  /*9080*/  SHF.L.U32 R2, R12, 0x1f, RZ ;  /* 0x0000001f0c027819 */ /* 0x000fe400000006ff */
[----:B0-----:R-:W-:-:S05]  /*9090*/  LEA R0, R3, R0, 0x18 ;  /* 0x0000000003007211 */ /* 0x001fca00078ec0ff */
[----:B------:R-:W-:-:S04]  /*90a0*/  VIADD R0, R0, 0x20 ;  /* 0x0000002000007836 */ /* 0x000fc80000000000 */
[C---:B------:R-:W-:Y:S02]  /*90b0*/  IMAD R7, R5.reuse, 0x8, R0 ;  /* 0x0000000805077824 */ /* 0x040fe400078e0200 */
[----:B------:R-:W-:Y:S02]  /*90c0*/  VIADD R5, R5, 0x1 ;  /* 0x0000000105057836 */ /* 0x000fe40000000000 */
[----:B------:R-:W0:Y:S03]  /*90d0*/  SYNCS.PHASECHK.TRANS64.TRYWAIT P0, [R7+URZ], R2 ;  /* 0x00000002070075a7 */ /* 0x000e26000800017f */
[----:B------:R-:W-:-:S04]  /*90e0*/  ISETP.NE.AND P1, PT, R5, 0x4, PT ;  /* 0x000000040500780c */ /* 0x000fc80003f25270 */
[----:B------:R-:W-:Y:S02]  /*90f0*/  SEL R3, RZ, 0x1, P1 ;  /* 0x00000001ff037807 */ /* 0x000fe40000800000 */
[----:B------:R-:W-:Y:S02]  /*9100*/  SEL R5, R5, RZ, P1 ;  /* 0x000000ff05057207 */ /* 0x000fe40000800000 */
[----:B------:R-:W-:-:S03]  /*9110*/  LOP3.LUT R12, R12, R3, RZ, 0x3c, !PT ;  /* 0x000000030c0c7212 */ /* 0x000fc600078e3cff */
[----:B------:R-:W-:Y:S01]  /*9120*/  IMAD R9, R5, 0x8, R0 ;  /* 0x0000000805097824 */ /* 0x000fe200078e0200 */
[----:B------:R-:W-:Y:S01]  /*9130*/  SHF.L.U32 R4, R12, 0x1f, RZ ;  /* 0x0000001f0c047819 */ /* 0x000fe200000006ff */
[----:B0-----:R-:W-:Y:S06]  /*9140*/  @!P0 BRA `(.L_x_186) ;  /* 0x0000000000e88947 */ /* 0x001fec0003800000 */
.L_x_197:
[----:B------:R-:W1:Y:S01]  /*9150*/  SYNCS.PHASECHK.TRANS64.TRYWAIT P0, [R9+URZ], R4 ;  /* 0x00000004090075a7 */ /* 0x000e62000800017f */
[----:B0-----:R-:W-:-:S05]  /*9160*/  VIADD R2, R5, 0x1 ;  /* 0x0000000105027836 */ /* 0x001fca0000000000 */
[----:B------:R-:W-:-:S04]  /*9170*/  ISETP.NE.AND P1, PT, R2, 0x4, PT ;  /* 0x000000040200780c */ /* 0x000fc80003f25270 */
[----:B------:R-:W-:Y:S02]  /*9180*/  SEL R3, RZ, 0x1, P1 ;  /* 0x00000001ff037807 */ /* 0x000fe40000800000 */
[----:B------:R-:W-:Y:S02]  /*9190*/  SEL R7, R2, RZ, P1 ;  /* 0x000000ff02077207 */ /* 0x000fe40000800000 */
[----:B------:R-:W-:-:S03]  /*91a0*/  LOP3.LUT R11, R12, R3, RZ, 0x3c, !PT ;  /* 0x000000030c0b7212 */ /* 0x000fc600078e3cff */
[----:B------:R-:W-:Y:S01]  /*91b0*/  IMAD R6, R7, 0x8, R0 ;  /* 0x0000000807067824 */ /* 0x000fe200078e0200 */
[----:B------:R-:W-:Y:S01]  /*91c0*/  SHF.L.U32 R5, R11, 0x1f, RZ ;  /* 0x0000001f0b057819 */ /* 0x000fe200000006ff */
[----:B-1----:R-:W-:Y:S06]  /*91d0*/  @!P0 BRA `(.L_x_187) ;  /* 0x0000000000d88947 */ /* 0x002fec0003800000 */
.L_x_198:
[----:B------:R-:W1:Y:S01]  /*91e0*/  SYNCS.PHASECHK.TRANS64.TRYWAIT P0, [R6+URZ], R5 ;  /* 0x00000005060075a7 */ /* 0x000e62000800017f */
[----:B------:R-:W-:-:S05]  /*91f0*/  VIADD R2, R7, 0x1 ;  /* 0x0000000107027836 */ /* 0x000fca0000000000 */
[----:B------:R-:W-:-:S04]  /*9200*/  ISETP.NE.AND P1, PT, R2, 0x4, PT ;  /* 0x000000040200780c */ /* 0x000fc80003f25270 */
[----:B0-----:R-:W-:Y:S02]  /*9210*/  SEL R4, RZ, 0x1, P1 ;  /* 0x00000001ff047807 */ /* 0x001fe40000800000 */
[----:B------:R-:W-:Y:S02]  /*9220*/  SEL R3, R2, RZ, P1 ;  /* 0x000000ff02037207 */ /* 0x000fe40000800000 */
[----:B------:R-:W-:Y:S01]  /*9230*/  LOP3.LUT R4, R11, R4, RZ, 0x3c, !PT ;  /* 0x000000040b047212 */ /* 0x000fe200078e3cff */
[----:B-1----:R-:W-:Y:S06]  /*9240*/  @!P0 BRA `(.L_x_188) ;  /* 0x0000000000d08947 */ /* 0x002fec0003800000 */
.L_x_199:
[----:B------:R-:W-:Y:S01]  /*9250*/  IMAD R3, R3, 0x8, R0 ;  /* 0x0000000803037824 */ /* 0x000fe200078e0200 */
[----:B------:R-:W-:-:S07]  /*9260*/  SHF.L.U32 R0, R4, 0x1f, RZ ;  /* 0x0000001f04007819 */ /* 0x000fce00000006ff */
.L_x_189:
[----:B-1----:R1:W2:Y:S02]  /*9270*/  SYNCS.PHASECHK.TRANS64.TRYWAIT P0, [R3+URZ], R0 ;  /* 0x00000000030075a7 */ /* 0x0022a4000800017f */
[----:B--2---:R-:W-:Y:S05]  /*9280*/  @!P0 NANOSLEEP.SYNCS 0x989680 ;  /* 0x009896800000895d */ /* 0x004fea0003900000 */
[----:B------:R-:W2:Y:S02]  /*9290*/  @!P0 SYNCS.PHASECHK.TRANS64 P0, [R3+URZ], R0 ;  /* 0x00000000030085a7 */ /* 0x000ea4000800007f */
[----:B--2---:R-:W-:Y:S05]  /*92a0*/  @!P0 BRA `(.L_x_189) ;  /* 0xfffffffc00f08947 */ /* 0x004fea000383ffff */
.L_x_184:
[----:B------:R-:W-:Y:S05]  /*92b0*/  BSYNC B0 ;  /* 0x0000000000007941 */ /* 0x000fea0003800000 */
.L_x_183:
[----:B------:R-:W-:Y:S05]  /*92c0*/  EXIT ;  /* 0x000000000000794d */ /* 0x000fea0003800000 */
.L_x_17:
[----:B-1----:R-:W-:-:S04]  /*92d0*/  IMAD.U32 R11, RZ, RZ, UR7 ;  /* 0x00000007ff0b7e24 */ /* 0x002fc8000f8e00ff */
[----:B------:R1:W4:Y:S03]  /*92e0*/  SYNCS.PHASECHK.TRANS64.TRYWAIT P0, [R11+URZ], R10 ;  /* 0x0000000a0b0075a7 */ /* 0x000326000800017f */
[----:B----4-:R-:W-:Y:S05]  /*92f0*/  @!P0 NANOSLEEP.SYNCS 0x989680 ;  /* 0x009896800000895d */ /* 0x010fea0003900000 */
[----:B------:R-:W4:Y:S02]  /*9300*/  @!P0 SYNCS.PHASECHK.TRANS64 P0, [R11+URZ], R10 ;  /* 0x0000000a0b0085a7 */ /* 0x000f24000800007f */
[----:B----4-:R-:W-:Y:S05]  /*9310*/  @!P0 BRA `(.L_x_17) ;  /* 0xfffffffc00ec8947 */ /* 0x010fea000383ffff */
[----:B------:R-:W-:Y:S05]  /*9320*/  BRA `(.L_x_16) ;  /* 0xffffff8000907947 */ /* 0x000fea000383ffff */
.L_x_23:
[----:B-1----:R-:W-:-:S04]  /*9330*/  IMAD.U32 R12, RZ, RZ, UR12 ;  /* 0x0000000cff0c7e24 */ /* 0x002fc8000f8e00ff */
[----:B------:R1:W4:Y:S03]  /*9340*/  SYNCS.PHASECHK.TRANS64.TRYWAIT P0, [R12+URZ], R11 ;  /* 0x0000000b0c0075a7 */ /* 0x000326000800017f */
[----:B----4-:R-:W-:Y:S05]  /*9350*/  @!P0 NANOSLEEP.SYNCS 0x989680 ;  /* 0x009896800000895d */ /* 0x010fea0003900000 */
[----:B------:R-:W4:Y:S02]  /*9360*/  @!P0 SYNCS.PHASECHK.TRANS64 P0, [R12+URZ], R11 ;  /* 0x0000000b0c0085a7 */ /* 0x000f24000800007f */
[----:B----4-:R-:W-:Y:S05]  /*9370*/  @!P0 BRA `(.L_x_23) ;  /* 0xfffffffc00ec8947 */ /* 0x010fea000383ffff */
[----:B------:R-:W-:Y:S05]  /*9380*/  BRA `(.L_x_22) ;  /* 0xffffff8800cc7947 */ /* 0x000fea000383ffff */
.L_x_170:
[----:B------:R-:W-:Y:S01]  /*9390*/  BSSY B1, `(.L_x_190) ;  /* 0x0000006000017945 */ /* 0x000fe20003800000 */
[----:B------:R-:W-:-:S07]  /*93a0*/  IMAD.MOV.U32 R0, RZ, RZ, -0x1 ;  /* 0xffffffffff007424 */ /* 0x000fce00078e00ff */
[----:B------:R-:W-:Y:S05]  /*93b0*/  WARPSYNC.COLLECTIVE R0, `(.L_x_191) ;  /* 0x00000000000c7348 */ /* 0x000fea0003c00000 */
[----:B------:R-:W-:Y:S02]  /*93c0*/  ELECT P1, UR62, PT ;  /* 0x00000000003e782f */ /* 0x000fe40003820000 */
[----:B------:R-:W-:Y:S01]  /*93d0*/  MOV R0, UR62 ;  /* 0x0000003e00007c02 */ /* 0x000fe20008000f00 */
[----:B------:R-:W-:Y:S10]  /*93e0*/  ENDCOLLECTIVE ;  /* 0x000000000000791b */ /* 0x000ff40003800000 */
.L_x_191:
[----:B------:R-:W-:Y:S05]  /*93f0*/  BSYNC B1 ;  /* 0x0000000000017941 */ /* 0x000fea0003800000 */
.L_x_190:
[----:B------:R-:W-:Y:S05]  /*9400*/  BRA `(.L_x_192) ;  /* 0xfffffff000407947 */ /* 0x000fea000383ffff */
.L_x_173:
[----:B-1----:R1:W2:Y:S02]  /*9410*/  SYNCS.PHASECHK.TRANS64.TRYWAIT P1, [R18+URZ+0x20], R9 ;  /* 0x00002009120075a7 */ /* 0x0022a4000802017f */
[----:B--2---:R-:W-:Y:S05]  /*9420*/  @!P1 NANOSLEEP.SYNCS 0x989680 ;  /* 0x009896800000995d */ /* 0x004fea0003900000 */
[----:B------:R-:W2:Y:S02]  /*9430*/  @!P1 SYNCS.PHASECHK.TRANS64 P1, [R18+URZ+0x20], R9 ;  /* 0x00002009120095a7 */ /* 0x000ea4000802007f */
[----:B--2---:R-:W-:Y:S05]  /*9440*/  @!P1 BRA `(.L_x_173) ;  /* 0xfffffffc00f09947 */ /* 0x004fea000383ffff */
[----:B------:R-:W-:Y:S05]  /*9450*/  BRA `(.L_x_193) ;  /* 0xfffffff000747947 */ /* 0x000fea000383ffff */
.L_x_182:
[----:B------:R-:W-:Y:S01]  /*9460*/  BSSY B0, `(.L_x_194) ;  /* 0x0000006000007945 */ /* 0x000fe20003800000 */
[----:B------:R-:W-:-:S07]  /*9470*/  IMAD.MOV.U32 R0, RZ, RZ, -0x1 ;  /* 0xffffffffff007424 */ /* 0x000fce00078e00ff */
[----:B------:R-:W-:Y:S05]  /*9480*/  WARPSYNC.COLLECTIVE R0, `(.L_x_195) ;  /* 0x00000000000c7348 */ /* 0x000fea0003c00000 */
[----:B------:R-:W-:Y:S02]  /*9490*/  ELECT P1, UR62, PT ;  /* 0x00000000003e782f */ /* 0x000fe40003820000 */
[----:B------:R-:W-:Y:S01]  /*94a0*/  MOV R0, UR62 ;  /* 0x0000003e00007c02 */ /* 0x000fe20008000f00 */
[----:B------:R-:W-:Y:S10]  /*94b0*/  ENDCOLLECTIVE ;  /* 0x000000000000791b */ /* 0x000ff40003800000 */
.L_x_195:
[----:B------:R-:W-:Y:S05]  /*94c0*/  BSYNC B0 ;  /* 0x0000000000007941 */ /* 0x000fea0003800000 */
.L_x_194:
[----:B------:R-:W-:Y:S01]  /*94d0*/  PLOP3.LUT P0, PT, P1, PT, PT, 0x80, 0x0 ;  /* 0x000000000000781c */ /* 0x000fe20000f0f070 */
[----:B------:R-:W-:-:S12]  /*94e0*/  BRA `(.L_x_196) ;  /* 0xfffffff800c47947 */ /* 0x000fd8000383ffff */
.L_x_186:
[----:B0-----:R0:W1:Y:S02]  /*94f0*/  SYNCS.PHASECHK.TRANS64.TRYWAIT P0, [R7+URZ], R2 ;  /* 0x00000002070075a7 */ /* 0x001064000800017f */
[----:B-1----:R-:W-:Y:S05]  /*9500*/  @!P0 NANOSLEEP.SYNCS 0x989680 ;  /* 0x009896800000895d */ /* 0x002fea0003900000 */
[----:B------:R-:W1:Y:S02]  /*9510*/  @!P0 SYNCS.PHASECHK.TRANS64 P0, [R7+URZ], R2 ;  /* 0x00000002070085a7 */ /* 0x000e64000800007f */
[----:B-1----:R-:W-:Y:S05]  /*9520*/  @!P0 BRA `(.L_x_186) ;  /* 0xfffffffc00f08947 */ /* 0x002fea000383ffff */
[----:B------:R-:W-:Y:S05]  /*9530*/  BRA `(.L_x_197) ;  /* 0xfffffffc00047947 */ /* 0x000fea000383ffff */
.L_x_187:
[----:B0-----:R0:W1:Y:S02]  /*9540*/  SYNCS.PHASECHK.TRANS64.TRYWAIT P0, [R9+URZ], R4 ;  /* 0x00000004090075a7 */ /* 0x001064000800017f */
[----:B-1----:R-:W-:Y:S05]  /*9550*/  @!P0 NANOSLEEP.SYNCS 0x989680 ;  /* 0x009896800000895d */ /* 0x002fea0003900000 */
[----:B------:R-:W1:Y:S02]  /*9560*/  @!P0 SYNCS.PHASECHK.TRANS64 P0, [R9+URZ], R4 ;  /* 0x00000004090085a7 */ /* 0x000e64000800007f */
[----:B-1----:R-:W-:Y:S05]  /*9570*/  @!P0 BRA `(.L_x_187) ;  /* 0xfffffffc00f08947 */ /* 0x002fea000383ffff */
[----:B------:R-:W-:Y:S05]  /*9580*/  BRA `(.L_x_198) ;  /* 0xfffffffc00147947 */ /* 0x000fea000383ffff */
.L_x_188:
[----:B0-----:R0:W1:Y:S02]  /*9590*/  SYNCS.PHASECHK.TRANS64.TRYWAIT P0, [R6+URZ], R5 ;  /* 0x00000005060075a7 */ /* 0x001064000800017f */
[----:B-1----:R-:W-:Y:S05]  /*95a0*/  @!P0 NANOSLEEP.SYNCS 0x989680 ;  /* 0x009896800000895d */ /* 0x002fea0003900000 */
[----:B------:R-:W1:Y:S02]  /*95b0*/  @!P0 SYNCS.PHASECHK.TRANS64 P0, [R6+URZ], R5 ;  /* 0x00000005060085a7 */ /* 0x000e64000800007f */
[----:B-1----:R-:W-:Y:S05]  /*95c0*/  @!P0 BRA `(.L_x_188) ;  /* 0xfffffffc00f08947 */ /* 0x002fea000383ffff */
[----:B------:R-:W-:Y:S05]  /*95d0*/  BRA `(.L_x_199) ;  /* 0xfffffffc001c7947 */ /* 0x000fea000383ffff */
.L_x_200:
[----:B------:R-:W-:-:S00]  /*95e0*/  BRA `(.L_x_200) ;  /* 0xfffffffc00fc7947 */ /* 0x000fc0000383ffff */
[----:B------:R-:W-:-:S00]  /*95f0*/  NOP ;  /* 0x0000000000007918 */ /* 0x000fc00000000000 */
        /* <DEDUP_REMOVED lines=8> */
.L_x_201:


//--------------------- .nv.shared._ZN7cutlass13device_kernelINS_4gemm6kernel13GemmUniversalIN4cute5tupleIJiiiiEEENS1_10collective13CollectiveMmaINS1_37MainloopSm90TmaGmmaWarpSpecializedFP8ILi4ENS5_IJNS4_1CILi1EEESB_SB_EEENS1_35KernelTmaWarpSpecializedCooperativeEEENS5_IJNSA_ILi256EEENSA_ILi64EEENSA_ILi32EEEEEENS_12float_e4m3_tENS5_IJlSB_lEEESJ_SK_NS4_8TiledMMAINS4_8MMA_AtomIJNS4_4SM904GMMA30MMA_64x64x32_F32E4M3E4M3_SS_TNILNSO_7ScaleInE1ELSQ_1EEEEEENS4_6LayoutINS5_IJNSA_ILi2EEESB_SB_EEENS5_IJSB_NSA_ILi0EEESW_EEEEENS5_IJNS4_10UnderscoreESZ_SZ_EEEEENS4_13SM90_TMA_LOADENS4_14ComposedLayoutINS4_7SwizzleILi1ELi4ELi3EEENS4_18smem_ptr_flag_bitsILi8EEENST_INS5_IJNSA_ILi8EEESH_EEENS5_IJSH_SB_EEEEEEEvNS4_8identityES12_S1C_vS1D_EENS_8epilogue10collective6detail29Sm90TmaWarpSpecializedAdapterINS1G_15DefaultEpilogueISJ_SK_SK_NS1F_6thread17LinearCombinationISJ_Li1EffLNS1K_9ScaleType4KindE0ELNS_15FloatRoundStyleE2ESJ_EENS1_15EpilogueDefaultEEEEEvvEEEEvNT_6ParamsE --------------------------
	.section	.nv.shared._ZN7cutlass13device_kernelINS_4gemm6kernel13GemmUniversalIN4cute5tupleIJiiiiEEENS1_10collective13CollectiveMmaINS1_37MainloopSm90TmaGmmaWarpSpecializedFP8ILi4ENS5_IJNS4_1CILi1EEESB_SB_EEENS1_35KernelTmaWarpSpecializedCooperativeEEENS5_IJNSA_ILi256EEENSA_ILi64EEENSA_ILi32EEEEEENS_12float_e4m3_tENS5_IJlSB_lEEESJ_SK_NS4_8TiledMMAINS4_8MMA_AtomIJNS4_4SM904GMMA30MMA_64x64x32_F32E4M3E4M3_SS_TNILNSO_7ScaleInE1ELSQ_1EEEEEENS4_6LayoutINS5_IJNSA_ILi2EEESB_SB_EEENS5_IJSB_NSA_ILi0EEESW_EEEEENS5_IJNS4_10UnderscoreESZ_SZ_EEEEENS4_13SM90_TMA_LOADENS4_14ComposedLayoutINS4_7SwizzleILi1ELi4ELi3EEENS4_18smem_ptr_flag_bitsILi8EEENST_INS5_IJNSA_ILi8EEESH_EEENS5_IJSH_SB_EEEEEEEvNS4_8identityES12_S1C_vS1D_EENS_8epilogue10collective6detail29Sm90TmaWarpSpecializedAdapterINS1G_15DefaultEpilogueISJ_SK_SK_NS1F_6thread17LinearCombinationISJ_Li1EffLNS1K_9ScaleType4KindE0ELNS_15FloatRoundStyleE2ESJ_EENS1_15EpilogueDefaultEEEEEvvEEEEvNT_6ParamsE,"aw",@nobits
	.sectionflags	@""
	.align	16
	.zero		1024


//--------------------- .nv.shared.reserved.0     --------------------------
	.section	.nv.shared.reserved.0,"aw",@nobits
	.weak		__nv_reservedSMEM_offset_0_alias
	.size		__nv_reservedSMEM_offset_0_alias, 0, 0
	.other		__nv_reservedSMEM_offset_0_alias,@"STO_CUDA_RESERVED_SHARED STV_DEFAULT"
__nv_reservedSMEM_offset_0_alias:
	.zero		0


//--------------------- .nv.global                --------------------------
	.section	.nv.global,"aw",@nobits
.nv.global:
	.type		_ZN40_INTERNAL_a3e7c330_4_k_cu_15171fb3_295734cute1_E,@object
	.size		_ZN40_INTERNAL_a3e7c330_4_k_cu_15171fb3_295734cute1_E,(_ZN40_INTERNAL_a3e7c330_4_k_cu_15171fb3_295734cuda3std3__45__cpo6cbeginE - _ZN40_INTERNAL_a3e7c330_4_k_cu_15171fb3_295734cute1_E)
_ZN40_INTERNAL_a3e7c330_4_k_cu_15171fb3_295734cute1_E:
	.zero		1
	.type		_ZN40_INTERNAL_a3e7c330_4_k_cu_15171fb3_295734cuda3std3__45__cpo6cbeginE,@object
	.size		_ZN40_INTERNAL_a3e7c330_4_k_cu_15171fb3_295734cuda3std3__45__cpo6cbeginE,(_ZN40_INTERNAL_a3e7c330_4_k_cu_15171fb3_295734cuda3std3__48in_placeE - _ZN40_INTERNAL_a3e7c330_4_k_cu_15171fb3_295734cuda3std3__45__cpo6cbeginE)
_ZN40_INTERNAL_a3e7c330_4_k_cu_15171fb3_295734cuda3std3__45__cpo6cbeginE:
	.zero		1
	.type		_ZN40_INTERNAL_a3e7c330_4_k_cu_15171fb3_295734cuda3std3__48in_placeE,@object
	.size		_ZN40_INTERNAL_a3e7c330_4_k_cu_15171fb3_295734cuda3std3__48in_placeE,(_ZN40_INTERNAL_a3e7c330_4_k_cu_15171fb3_295734cuda3std6ranges3__45__cpo9iter_moveE - _ZN40_INTERNAL_a3e7c330_4_k_cu_15171fb3_295734cuda3std3__48in_placeE)
_ZN40_INTERNAL_a3e7c330_4_k_cu_15171fb3_295734cuda3std3__48in_placeE:
	.zero		1
	.type		_ZN40_INTERNAL_a3e7c330_4_k_cu_15171fb3_295734cuda3std6ranges3__45__cpo9iter_moveE,@object
	.size		_ZN40_INTERNAL_a3e7c330_4_k_cu_15171fb3_295734cuda3std6ranges3__45__cpo9iter_moveE,(_ZN40_INTERNAL_a3e7c330_4_k_cu_15171fb3_295734cuda3std3__45__cpo5beginE - _ZN40_INTERNAL_a3e7c330_4_k_cu_15171fb3_295734cuda3std6ranges3__45__cpo9iter_moveE)
_ZN40_INTERNAL_a3e7c330_4_k_cu_15171fb3_295734cuda3std6ranges3__45__cpo9iter_moveE:
	.zero		1
	.type		_ZN40_INTERNAL_a3e7c330_4_k_cu_15171fb3_295734cuda3std3__45__cpo5beginE,@object
	.size		_ZN40_INTERNAL_a3e7c330_4_k_cu_15171fb3_295734cuda3std3__45__cpo5beginE,(_ZN40_INTERNAL_a3e7c330_4_k_cu_15171fb3_295734cuda3std3__442_GLOBAL__N__a3e7c330_4_k_cu_15171fb3_295736ignoreE - _ZN40_INTERNAL_a3e7c330_4_k_cu_15171fb3_295734cuda3std3__45__cpo5beginE)
_ZN40_INTERNAL_a3e7c330_4_k_cu_15171fb3_295734cuda3std3__45__cpo5beginE:
	.zero		1
	.type		_ZN40_INTERNAL_a3e7c330_4_k_cu_15171fb3_295734cuda3std3__442_GLOBAL__N__a3e7c330_4_k_cu_15171fb3_295736ignoreE,@object
	.size		_ZN40_INTERNAL_a3e7c330_4_k_cu_15171fb3_295734cuda3std3__442_GLOBAL__N__a3e7c330_4_k_cu_15171fb3_295736ignoreE,(_ZN40_INTERNAL_a3e7c330_4_k_cu_15171fb3_295734cute7productE - _ZN40_INTERNAL_a3e7c330_4_k_cu_15171fb3_295734cuda3std3__442_GLOBAL__N__a3e7c330_4_k_cu_15171fb3_295736ignoreE)
_ZN40_INTERNAL_a3e7c330_4_k_cu_15171fb3_295734cuda3std3__442_GLOBAL__N__a3e7c330_4_k_cu_15171fb3_295736ignoreE:
	.zero		1
	.type		_ZN40_INTERNAL_a3e7c330_4_k_cu_15171fb3_295734cute7productE,@object
	.size		_ZN40_INTERNAL_a3e7c330_4_k_cu_15171fb3_295734cute7productE,(_ZN40_INTERNAL_a3e7c330_4_k_cu_15171fb3_295734cuda3std3__45__cpo3endE - _ZN40_INTERNAL_a3e7c330_4_k_cu_15171fb3_295734cute7productE)
_ZN40_INTERNAL_a3e7c330_4_k_cu_15171fb3_295734cute7productE:
	.zero		1
	.type		_ZN40_INTERNAL_a3e7c330_4_k_cu_15171fb3_295734cuda3std3__45__cpo3endE,@object
	.size		_ZN40_INTERNAL_a3e7c330_4_k_cu_15171fb3_295734cuda3std3__45__cpo3endE,(_ZN40_INTERNAL_a3e7c330_4_k_cu_15171fb3_295734cuda3std3__419piecewise_constructE - _ZN40_INTERNAL_a3e7c330_4_k_cu_15171fb3_295734cuda3std3__45__cpo3endE)
_ZN40_INTERNAL_a3e7c330_4_k_cu_15171fb3_295734cuda3std3__45__cpo3endE:
	.zero		1
	.type		_ZN40_INTERNAL_a3e7c330_4_k_cu_15171fb3_295734cuda3std3__419piecewise_constructE,@object
	.size		_ZN40_INTERNAL_a3e7c330_4_k_cu_15171fb3_295734cuda3std3__419piecewise_constructE,(_ZN40_INTERNAL_a3e7c330_4_k_cu_15171fb3_295734cuda3std3__45__cpo4cendE - _ZN40_INTERNAL_a3e7c330_4_k_cu_15171fb3_295734cuda3std3__419piecewise_constructE)
_ZN40_INTERNAL_a3e7c330_4_k_cu_15171fb3_295734cuda3std3__419piecewise_constructE:
	.zero		1
	.type		_ZN40_INTERNAL_a3e7c330_4_k_cu_15171fb3_295734cuda3std3__45__cpo4cendE,@object
	.size		_ZN40_INTERNAL_a3e7c330_4_k_cu_15171fb3_295734cuda3std3__45__cpo4cendE,(_ZN40_INTERNAL_a3e7c330_4_k_cu_15171fb3_295734cuda3std6ranges3__45__cpo4swapE - _ZN40_INTERNAL_a3e7c330_4_k_cu_15171fb3_295734cuda3std3__45__cpo4cendE)
_ZN40_INTERNAL_a3e7c330_4_k_cu_15171fb3_295734cuda3std3__45__cpo4cendE:
	.zero		1
	.type		_ZN40_INTERNAL_a3e7c330_4_k_cu_15171fb3_295734cuda3std6ranges3__45__cpo4swapE,@object
	.size		_ZN40_INTERNAL_a3e7c330_4_k_cu_15171fb3_295734cuda3std6ranges3__45__cpo4swapE,(.L_7 - _ZN40_INTERNAL_a3e7c330_4_k_cu_15171fb3_295734cuda3std6ranges3__45__cpo4swapE)
_ZN40_INTERNAL_a3e7c330_4_k_cu_15171fb3_295734cuda3std6ranges3__45__cpo4swapE:
	.zero		1
.L_7:


//--------------------- .nv.constant0._ZN7cutlass13device_kernelINS_4gemm6kernel13GemmUniversalIN4cute5tupleIJiiiiEEENS1_10collective13CollectiveMmaINS1_37MainloopSm90TmaGmmaWarpSpecializedFP8ILi4ENS5_IJNS4_1CILi1EEESB_SB_EEENS1_35KernelTmaWarpSpecializedCooperativeEEENS5_IJNSA_ILi256EEENSA_ILi64EEENSA_ILi32EEEEEENS_12float_e4m3_tENS5_IJlSB_lEEESJ_SK_NS4_8TiledMMAINS4_8MMA_AtomIJNS4_4SM904GMMA30MMA_64x64x32_F32E4M3E4M3_SS_TNILNSO_7ScaleInE1ELSQ_1EEEEEENS4_6LayoutINS5_IJNSA_ILi2EEESB_SB_EEENS5_IJSB_NSA_ILi0EEESW_EEEEENS5_IJNS4_10UnderscoreESZ_SZ_EEEEENS4_13SM90_TMA_LOADENS4_14ComposedLayoutINS4_7SwizzleILi1ELi4ELi3EEENS4_18smem_ptr_flag_bitsILi8EEENST_INS5_IJNSA_ILi8EEESH_EEENS5_IJSH_SB_EEEEEEEvNS4_8identityES12_S1C_vS1D_EENS_8epilogue10collective6detail29Sm90TmaWarpSpecializedAdapterINS1G_15DefaultEpilogueISJ_SK_SK_NS1F_6thread17LinearCombinationISJ_Li1EffLNS1K_9ScaleType4KindE0ELNS_15FloatRoundStyleE2ESJ_EENS1_15EpilogueDefaultEEEEEvvEEEEvNT_6ParamsE --------------------------
	.section	.nv.constant0._ZN7cutlass13device_kernelINS_4gemm6kernel13GemmUniversalIN4cute5tupleIJiiiiEEENS1_10collective13CollectiveMmaINS1_37MainloopSm90TmaGmmaWarpSpecializedFP8ILi4ENS5_IJNS4_1CILi1EEESB_SB_EEENS1_35KernelTmaWarpSpecializedCooperativeEEENS5_IJNSA_ILi256EEENSA_ILi64EEENSA_ILi32EEEEEENS_12float_e4m3_tENS5_IJlSB_lEEESJ_SK_NS4_8TiledMMAINS4_8MMA_AtomIJNS4_4SM904GMMA30MMA_64x64x32_F32E4M3E4M3_SS_TNILNSO_7ScaleInE1ELSQ_1EEEEEENS4_6LayoutINS5_IJNSA_ILi2EEESB_SB_EEENS5_IJSB_NSA_ILi0EEESW_EEEEENS5_IJNS4_10UnderscoreESZ_SZ_EEEEENS4_13SM90_TMA_LOADENS4_14ComposedLayoutINS4_7SwizzleILi1ELi4ELi3EEENS4_18smem_ptr_flag_bitsILi8EEENST_INS5_IJNSA_ILi8EEESH_EEENS5_IJSH_SB_EEEEEEEvNS4_8identityES12_S1C_vS1D_EENS_8epilogue10collective6detail29Sm90TmaWarpSpecializedAdapterINS1G_15DefaultEpilogueISJ_SK_SK_NS1F_6thread17LinearCombinationISJ_Li1EffLNS1K_9ScaleType4KindE0ELNS_15FloatRoundStyleE2ESJ_EENS1_15EpilogueDefaultEEEEEvvEEEEvNT_6ParamsE,"a",@progbits
	.sectionflags	@""
	.align	4
.nv.constant0._ZN7cutlass13device_kernelINS_4gemm6kernel13GemmUniversalIN4cute5tupleIJiiiiEEENS1_10collective13CollectiveMmaINS1_37MainloopSm90TmaGmmaWarpSpecializedFP8ILi4ENS5_IJNS4_1CILi1EEESB_SB_EEENS1_35KernelTmaWarpSpecializedCooperativeEEENS5_IJNSA_ILi256EEENSA_ILi64EEENSA_ILi32EEEEEENS_12float_e4m3_tENS5_IJlSB_lEEESJ_SK_NS4_8TiledMMAINS4_8MMA_AtomIJNS4_4SM904GMMA30MMA_64x64x32_F32E4M3E4M3_SS_TNILNSO_7ScaleInE1ELSQ_1EEEEEENS4_6LayoutINS5_IJNSA_ILi2EEESB_SB_EEENS5_IJSB_NSA_ILi0EEESW_EEEEENS5_IJNS4_10UnderscoreESZ_SZ_EEEEENS4_13SM90_TMA_LOADENS4_14ComposedLayoutINS4_7SwizzleILi1ELi4ELi3EEENS4_18smem_ptr_flag_bitsILi8EEENST_INS5_IJNSA_ILi8EEESH_EEENS5_IJSH_SB_EEEEEEEvNS4_8identityES12_S1C_vS1D_EENS_8epilogue10collective6detail29Sm90TmaWarpSpecializedAdapterINS1G_15DefaultEpilogueISJ_SK_SK_NS1F_6thread17LinearCombinationISJ_Li1EffLNS1K_9ScaleType4KindE0ELNS_15FloatRoundStyleE2ESJ_EENS1_15EpilogueDefaultEEEEEvvEEEEvNT_6ParamsE:
	.zero		1664


//--------------------- SYMBOLS --------------------------

	.type		.nv.reservedSmem.offset0,@object
	.size		.nv.reservedSmem.offset0,0x4
